//
// Generated by NVIDIA NVVM Compiler
//
// Compiler Build ID: CL-36424714
// Cuda compilation tools, release 13.0, V13.0.88
// Based on NVVM 20.0.0
//

.version 9.0
.target sm_100
.address_size 64

	// .globl	rtruncnorm_kernel
.global .align 4 .b8 precalc_xorwow_matrix[102400];
.global .align 4 .b8 precalc_xorwow_offset_matrix[102400];
.global .align 4 .b8 mrg32k3aM1[2304];
.global .align 4 .b8 mrg32k3aM2[2304];
.global .align 4 .b8 mrg32k3aM1SubSeq[2016];
.global .align 4 .b8 mrg32k3aM2SubSeq[2016];
.global .align 4 .b8 mrg32k3aM1Seq[2304];
.global .align 4 .b8 mrg32k3aM2Seq[2304];
.const .align 8 .b8 __cr_lgamma_table[72];

.visible .entry rtruncnorm_kernel(
	.param .u64 .ptr .align 1 rtruncnorm_kernel_param_0,
	.param .u32 rtruncnorm_kernel_param_1,
	.param .u64 .ptr .align 1 rtruncnorm_kernel_param_2,
	.param .u64 .ptr .align 1 rtruncnorm_kernel_param_3,
	.param .u64 .ptr .align 1 rtruncnorm_kernel_param_4,
	.param .u64 .ptr .align 1 rtruncnorm_kernel_param_5,
	.param .u32 rtruncnorm_kernel_param_6,
	.param .u32 rtruncnorm_kernel_param_7,
	.param .u32 rtruncnorm_kernel_param_8,
	.param .u32 rtruncnorm_kernel_param_9,
	.param .u32 rtruncnorm_kernel_param_10,
	.param .u32 rtruncnorm_kernel_param_11
)
{
	.local .align 8 .b8 	__local_depot0[48];
	.reg .b64 	%SP;
	.reg .b64 	%SPL;
	.reg .pred 	%p<77>;
	.reg .b32 	%r<1297>;
	.reg .b32 	%f<52>;
	.reg .b64 	%rd<65>;

	mov.u64 	%SPL, __local_depot0;
	ld.param.u64 	%rd25, [rtruncnorm_kernel_param_0];
	ld.param.u32 	%r575, [rtruncnorm_kernel_param_1];
	ld.param.u64 	%rd22, [rtruncnorm_kernel_param_3];
	ld.param.u64 	%rd26, [rtruncnorm_kernel_param_4];
	ld.param.u32 	%r576, [rtruncnorm_kernel_param_6];
	ld.param.u32 	%r577, [rtruncnorm_kernel_param_7];
	ld.param.u32 	%r578, [rtruncnorm_kernel_param_8];
	ld.param.u32 	%r579, [rtruncnorm_kernel_param_9];
	ld.param.u32 	%r580, [rtruncnorm_kernel_param_10];
	ld.param.u32 	%r581, [rtruncnorm_kernel_param_11];
	cvta.to.global.u64 	%rd1, %rd25;
	cvta.to.global.u64 	%rd2, %rd26;
	add.u64 	%rd3, %SPL, 0;
	mov.u32 	%r582, %ctaid.x;
	mov.u32 	%r583, %ctaid.y;
	mov.u32 	%r584, %nctaid.x;
	mad.lo.s32 	%r585, %r583, %r584, %r582;
	mov.u32 	%r586, %ntid.x;
	mov.u32 	%r587, %ntid.y;
	mov.u32 	%r588, %ntid.z;
	mov.u32 	%r589, %tid.z;
	mov.u32 	%r590, %tid.y;
	mov.u32 	%r591, %tid.x;
	mad.lo.s32 	%r592, %r585, %r588, %r589;
	mad.lo.s32 	%r593, %r592, %r587, %r590;
	mad.lo.s32 	%r1, %r593, %r586, %r591;
	setp.lt.s32 	%p1, %r576, 2;
	mov.b64 	%rd60, 0;
	@%p1 bra 	$L__BB0_2;
	rem.s32 	%r594, %r1, %r576;
	cvt.s64.s32 	%rd60, %r594;
$L__BB0_2:
	setp.lt.s32 	%p2, %r577, 2;
	mov.b64 	%rd61, 0;
	@%p2 bra 	$L__BB0_4;
	rem.s32 	%r595, %r1, %r577;
	cvt.s64.s32 	%rd61, %r595;
$L__BB0_4:
	setp.lt.s32 	%p3, %r578, 2;
	mov.b64 	%rd62, 0;
	@%p3 bra 	$L__BB0_6;
	rem.s32 	%r596, %r1, %r578;
	cvt.s64.s32 	%rd62, %r596;
$L__BB0_6:
	setp.lt.s32 	%p4, %r579, 2;
	mov.b64 	%rd63, 0;
	@%p4 bra 	$L__BB0_8;
	rem.s32 	%r597, %r1, %r579;
	cvt.s64.s32 	%rd63, %r597;
$L__BB0_8:
	setp.ge.s32 	%p5, %r1, %r575;
	@%p5 bra 	$L__BB0_134;
	shl.b32 	%r598, %r1, 1;
	or.b32  	%r599, %r598, 1;
	xor.b32  	%r600, %r599, -1429050551;
	mul.lo.s32 	%r601, %r600, 1099087573;
	setp.gt.s32 	%p6, %r1, -1;
	selp.b32 	%r602, -644748465, -1947113066, %p6;
	add.s32 	%r603, %r602, %r601;
	add.s32 	%r1287, %r603, 6615241;
	add.s32 	%r1009, %r601, 123456789;
	st.local.v2.u32 	[%rd3], {%r1287, %r1009};
	xor.b32  	%r1008, %r601, 362436069;
	add.s32 	%r1007, %r602, 521288629;
	st.local.v2.u32 	[%rd3+8], {%r1008, %r1007};
	xor.b32  	%r1006, %r602, 88675123;
	add.s32 	%r1005, %r601, 5783321;
	st.local.v2.u32 	[%rd3+16], {%r1006, %r1005};
	setp.eq.s32 	%p7, %r581, 0;
	@%p7 bra 	$L__BB0_124;
	cvt.s64.s32 	%rd64, %r581;
	mov.b32 	%r992, 0;
	mov.u64 	%rd32, precalc_xorwow_matrix;
$L__BB0_11:
	mov.u64 	%rd13, %rd64;
	and.b64  	%rd14, %rd13, 3;
	setp.eq.s64 	%p8, %rd14, 0;
	@%p8 bra 	$L__BB0_123;
	mul.wide.u32 	%rd31, %r992, 3200;
	add.s64 	%rd15, %rd32, %rd31;
	mov.b32 	%r1005, 0;
	mov.u32 	%r1006, %r1005;
	mov.u32 	%r1007, %r1005;
	mov.u32 	%r1008, %r1005;
	mov.u32 	%r1009, %r1005;
	mov.u32 	%r998, %r1005;
$L__BB0_13:
	mul.wide.u32 	%rd33, %r998, 4;
	add.s64 	%rd34, %rd3, %rd33;
	ld.local.u32 	%r20, [%rd34+4];
	shl.b32 	%r21, %r998, 5;
	mov.b32 	%r1004, 0;
$L__BB0_14:
	.pragma "nounroll";
	shr.u32 	%r607, %r20, %r1004;
	and.b32  	%r608, %r607, 1;
	setp.eq.b32 	%p9, %r608, 1;
	not.pred 	%p10, %p9;
	add.s32 	%r609, %r21, %r1004;
	mul.lo.s32 	%r610, %r609, 5;
	mul.wide.u32 	%rd35, %r610, 4;
	add.s64 	%rd16, %rd15, %rd35;
	@%p10 bra 	$L__BB0_16;
	ld.global.u32 	%r611, [%rd16];
	xor.b32  	%r1009, %r1009, %r611;
	ld.global.u32 	%r612, [%rd16+4];
	xor.b32  	%r1008, %r1008, %r612;
	ld.global.u32 	%r613, [%rd16+8];
	xor.b32  	%r1007, %r1007, %r613;
	ld.global.u32 	%r614, [%rd16+12];
	xor.b32  	%r1006, %r1006, %r614;
	ld.global.u32 	%r615, [%rd16+16];
	xor.b32  	%r1005, %r1005, %r615;
$L__BB0_16:
	and.b32  	%r617, %r607, 2;
	setp.eq.s32 	%p11, %r617, 0;
	@%p11 bra 	$L__BB0_18;
	ld.global.u32 	%r618, [%rd16+20];
	xor.b32  	%r1009, %r1009, %r618;
	ld.global.u32 	%r619, [%rd16+24];
	xor.b32  	%r1008, %r1008, %r619;
	ld.global.u32 	%r620, [%rd16+28];
	xor.b32  	%r1007, %r1007, %r620;
	ld.global.u32 	%r621, [%rd16+32];
	xor.b32  	%r1006, %r1006, %r621;
	ld.global.u32 	%r622, [%rd16+36];
	xor.b32  	%r1005, %r1005, %r622;
$L__BB0_18:
	and.b32  	%r624, %r607, 4;
	setp.eq.s32 	%p12, %r624, 0;
	@%p12 bra 	$L__BB0_20;
	ld.global.u32 	%r625, [%rd16+40];
	xor.b32  	%r1009, %r1009, %r625;
	ld.global.u32 	%r626, [%rd16+44];
	xor.b32  	%r1008, %r1008, %r626;
	ld.global.u32 	%r627, [%rd16+48];
	xor.b32  	%r1007, %r1007, %r627;
	ld.global.u32 	%r628, [%rd16+52];
	xor.b32  	%r1006, %r1006, %r628;
	ld.global.u32 	%r629, [%rd16+56];
	xor.b32  	%r1005, %r1005, %r629;
$L__BB0_20:
	and.b32  	%r631, %r607, 8;
	setp.eq.s32 	%p13, %r631, 0;
	@%p13 bra 	$L__BB0_22;
	ld.global.u32 	%r632, [%rd16+60];
	xor.b32  	%r1009, %r1009, %r632;
	ld.global.u32 	%r633, [%rd16+64];
	xor.b32  	%r1008, %r1008, %r633;
	ld.global.u32 	%r634, [%rd16+68];
	xor.b32  	%r1007, %r1007, %r634;
	ld.global.u32 	%r635, [%rd16+72];
	xor.b32  	%r1006, %r1006, %r635;
	ld.global.u32 	%r636, [%rd16+76];
	xor.b32  	%r1005, %r1005, %r636;
$L__BB0_22:
	and.b32  	%r638, %r607, 16;
	setp.eq.s32 	%p14, %r638, 0;
	@%p14 bra 	$L__BB0_24;
	ld.global.u32 	%r639, [%rd16+80];
	xor.b32  	%r1009, %r1009, %r639;
	ld.global.u32 	%r640, [%rd16+84];
	xor.b32  	%r1008, %r1008, %r640;
	ld.global.u32 	%r641, [%rd16+88];
	xor.b32  	%r1007, %r1007, %r641;
	ld.global.u32 	%r642, [%rd16+92];
	xor.b32  	%r1006, %r1006, %r642;
	ld.global.u32 	%r643, [%rd16+96];
	xor.b32  	%r1005, %r1005, %r643;
$L__BB0_24:
	and.b32  	%r645, %r607, 32;
	setp.eq.s32 	%p15, %r645, 0;
	@%p15 bra 	$L__BB0_26;
	ld.global.u32 	%r646, [%rd16+100];
	xor.b32  	%r1009, %r1009, %r646;
	ld.global.u32 	%r647, [%rd16+104];
	xor.b32  	%r1008, %r1008, %r647;
	ld.global.u32 	%r648, [%rd16+108];
	xor.b32  	%r1007, %r1007, %r648;
	ld.global.u32 	%r649, [%rd16+112];
	xor.b32  	%r1006, %r1006, %r649;
	ld.global.u32 	%r650, [%rd16+116];
	xor.b32  	%r1005, %r1005, %r650;
$L__BB0_26:
	and.b32  	%r652, %r607, 64;
	setp.eq.s32 	%p16, %r652, 0;
	@%p16 bra 	$L__BB0_28;
	ld.global.u32 	%r653, [%rd16+120];
	xor.b32  	%r1009, %r1009, %r653;
	ld.global.u32 	%r654, [%rd16+124];
	xor.b32  	%r1008, %r1008, %r654;
	ld.global.u32 	%r655, [%rd16+128];
	xor.b32  	%r1007, %r1007, %r655;
	ld.global.u32 	%r656, [%rd16+132];
	xor.b32  	%r1006, %r1006, %r656;
	ld.global.u32 	%r657, [%rd16+136];
	xor.b32  	%r1005, %r1005, %r657;
$L__BB0_28:
	and.b32  	%r659, %r607, 128;
	setp.eq.s32 	%p17, %r659, 0;
	@%p17 bra 	$L__BB0_30;
	ld.global.u32 	%r660, [%rd16+140];
	xor.b32  	%r1009, %r1009, %r660;
	ld.global.u32 	%r661, [%rd16+144];
	xor.b32  	%r1008, %r1008, %r661;
	ld.global.u32 	%r662, [%rd16+148];
	xor.b32  	%r1007, %r1007, %r662;
	ld.global.u32 	%r663, [%rd16+152];
	xor.b32  	%r1006, %r1006, %r663;
	ld.global.u32 	%r664, [%rd16+156];
	xor.b32  	%r1005, %r1005, %r664;
$L__BB0_30:
	and.b32  	%r666, %r607, 256;
	setp.eq.s32 	%p18, %r666, 0;
	@%p18 bra 	$L__BB0_32;
	ld.global.u32 	%r667, [%rd16+160];
	xor.b32  	%r1009, %r1009, %r667;
	ld.global.u32 	%r668, [%rd16+164];
	xor.b32  	%r1008, %r1008, %r668;
	ld.global.u32 	%r669, [%rd16+168];
	xor.b32  	%r1007, %r1007, %r669;
	ld.global.u32 	%r670, [%rd16+172];
	xor.b32  	%r1006, %r1006, %r670;
	ld.global.u32 	%r671, [%rd16+176];
	xor.b32  	%r1005, %r1005, %r671;
$L__BB0_32:
	and.b32  	%r673, %r607, 512;
	setp.eq.s32 	%p19, %r673, 0;
	@%p19 bra 	$L__BB0_34;
	ld.global.u32 	%r674, [%rd16+180];
	xor.b32  	%r1009, %r1009, %r674;
	ld.global.u32 	%r675, [%rd16+184];
	xor.b32  	%r1008, %r1008, %r675;
	ld.global.u32 	%r676, [%rd16+188];
	xor.b32  	%r1007, %r1007, %r676;
	ld.global.u32 	%r677, [%rd16+192];
	xor.b32  	%r1006, %r1006, %r677;
	ld.global.u32 	%r678, [%rd16+196];
	xor.b32  	%r1005, %r1005, %r678;
$L__BB0_34:
	and.b32  	%r680, %r607, 1024;
	setp.eq.s32 	%p20, %r680, 0;
	@%p20 bra 	$L__BB0_36;
	ld.global.u32 	%r681, [%rd16+200];
	xor.b32  	%r1009, %r1009, %r681;
	ld.global.u32 	%r682, [%rd16+204];
	xor.b32  	%r1008, %r1008, %r682;
	ld.global.u32 	%r683, [%rd16+208];
	xor.b32  	%r1007, %r1007, %r683;
	ld.global.u32 	%r684, [%rd16+212];
	xor.b32  	%r1006, %r1006, %r684;
	ld.global.u32 	%r685, [%rd16+216];
	xor.b32  	%r1005, %r1005, %r685;
$L__BB0_36:
	and.b32  	%r687, %r607, 2048;
	setp.eq.s32 	%p21, %r687, 0;
	@%p21 bra 	$L__BB0_38;
	ld.global.u32 	%r688, [%rd16+220];
	xor.b32  	%r1009, %r1009, %r688;
	ld.global.u32 	%r689, [%rd16+224];
	xor.b32  	%r1008, %r1008, %r689;
	ld.global.u32 	%r690, [%rd16+228];
	xor.b32  	%r1007, %r1007, %r690;
	ld.global.u32 	%r691, [%rd16+232];
	xor.b32  	%r1006, %r1006, %r691;
	ld.global.u32 	%r692, [%rd16+236];
	xor.b32  	%r1005, %r1005, %r692;
$L__BB0_38:
	and.b32  	%r694, %r607, 4096;
	setp.eq.s32 	%p22, %r694, 0;
	@%p22 bra 	$L__BB0_40;
	ld.global.u32 	%r695, [%rd16+240];
	xor.b32  	%r1009, %r1009, %r695;
	ld.global.u32 	%r696, [%rd16+244];
	xor.b32  	%r1008, %r1008, %r696;
	ld.global.u32 	%r697, [%rd16+248];
	xor.b32  	%r1007, %r1007, %r697;
	ld.global.u32 	%r698, [%rd16+252];
	xor.b32  	%r1006, %r1006, %r698;
	ld.global.u32 	%r699, [%rd16+256];
	xor.b32  	%r1005, %r1005, %r699;
$L__BB0_40:
	and.b32  	%r701, %r607, 8192;
	setp.eq.s32 	%p23, %r701, 0;
	@%p23 bra 	$L__BB0_42;
	ld.global.u32 	%r702, [%rd16+260];
	xor.b32  	%r1009, %r1009, %r702;
	ld.global.u32 	%r703, [%rd16+264];
	xor.b32  	%r1008, %r1008, %r703;
	ld.global.u32 	%r704, [%rd16+268];
	xor.b32  	%r1007, %r1007, %r704;
	ld.global.u32 	%r705, [%rd16+272];
	xor.b32  	%r1006, %r1006, %r705;
	ld.global.u32 	%r706, [%rd16+276];
	xor.b32  	%r1005, %r1005, %r706;
$L__BB0_42:
	and.b32  	%r708, %r607, 16384;
	setp.eq.s32 	%p24, %r708, 0;
	@%p24 bra 	$L__BB0_44;
	ld.global.u32 	%r709, [%rd16+280];
	xor.b32  	%r1009, %r1009, %r709;
	ld.global.u32 	%r710, [%rd16+284];
	xor.b32  	%r1008, %r1008, %r710;
	ld.global.u32 	%r711, [%rd16+288];
	xor.b32  	%r1007, %r1007, %r711;
	ld.global.u32 	%r712, [%rd16+292];
	xor.b32  	%r1006, %r1006, %r712;
	ld.global.u32 	%r713, [%rd16+296];
	xor.b32  	%r1005, %r1005, %r713;
$L__BB0_44:
	and.b32  	%r715, %r607, 32768;
	setp.eq.s32 	%p25, %r715, 0;
	@%p25 bra 	$L__BB0_46;
	ld.global.u32 	%r716, [%rd16+300];
	xor.b32  	%r1009, %r1009, %r716;
	ld.global.u32 	%r717, [%rd16+304];
	xor.b32  	%r1008, %r1008, %r717;
	ld.global.u32 	%r718, [%rd16+308];
	xor.b32  	%r1007, %r1007, %r718;
	ld.global.u32 	%r719, [%rd16+312];
	xor.b32  	%r1006, %r1006, %r719;
	ld.global.u32 	%r720, [%rd16+316];
	xor.b32  	%r1005, %r1005, %r720;
$L__BB0_46:
	add.s32 	%r1004, %r1004, 16;
	setp.ne.s32 	%p26, %r1004, 32;
	@%p26 bra 	$L__BB0_14;
	mad.lo.s32 	%r721, %r998, -31, %r21;
	add.s32 	%r998, %r721, 1;
	setp.ne.s32 	%p27, %r998, 5;
	@%p27 bra 	$L__BB0_13;
	st.local.u32 	[%rd3+4], %r1009;
	st.local.v2.u32 	[%rd3+8], {%r1008, %r1007};
	st.local.v2.u32 	[%rd3+16], {%r1006, %r1005};
	setp.eq.s64 	%p28, %rd14, 1;
	@%p28 bra 	$L__BB0_123;
	mov.b32 	%r1005, 0;
	mov.u32 	%r1006, %r1005;
	mov.u32 	%r1007, %r1005;
	mov.u32 	%r1008, %r1005;
	mov.u32 	%r1009, %r1005;
	mov.u32 	%r1090, %r1005;
$L__BB0_50:
	mul.wide.u32 	%rd36, %r1090, 4;
	add.s64 	%rd37, %rd3, %rd36;
	ld.local.u32 	%r196, [%rd37+4];
	shl.b32 	%r197, %r1090, 5;
	mov.b32 	%r1096, 0;
$L__BB0_51:
	.pragma "nounroll";
	shr.u32 	%r724, %r196, %r1096;
	and.b32  	%r725, %r724, 1;
	setp.eq.b32 	%p29, %r725, 1;
	not.pred 	%p30, %p29;
	add.s32 	%r726, %r197, %r1096;
	mul.lo.s32 	%r727, %r726, 5;
	mul.wide.u32 	%rd38, %r727, 4;
	add.s64 	%rd17, %rd15, %rd38;
	@%p30 bra 	$L__BB0_53;
	ld.global.u32 	%r728, [%rd17];
	xor.b32  	%r1009, %r1009, %r728;
	ld.global.u32 	%r729, [%rd17+4];
	xor.b32  	%r1008, %r1008, %r729;
	ld.global.u32 	%r730, [%rd17+8];
	xor.b32  	%r1007, %r1007, %r730;
	ld.global.u32 	%r731, [%rd17+12];
	xor.b32  	%r1006, %r1006, %r731;
	ld.global.u32 	%r732, [%rd17+16];
	xor.b32  	%r1005, %r1005, %r732;
$L__BB0_53:
	and.b32  	%r734, %r724, 2;
	setp.eq.s32 	%p31, %r734, 0;
	@%p31 bra 	$L__BB0_55;
	ld.global.u32 	%r735, [%rd17+20];
	xor.b32  	%r1009, %r1009, %r735;
	ld.global.u32 	%r736, [%rd17+24];
	xor.b32  	%r1008, %r1008, %r736;
	ld.global.u32 	%r737, [%rd17+28];
	xor.b32  	%r1007, %r1007, %r737;
	ld.global.u32 	%r738, [%rd17+32];
	xor.b32  	%r1006, %r1006, %r738;
	ld.global.u32 	%r739, [%rd17+36];
	xor.b32  	%r1005, %r1005, %r739;
$L__BB0_55:
	and.b32  	%r741, %r724, 4;
	setp.eq.s32 	%p32, %r741, 0;
	@%p32 bra 	$L__BB0_57;
	ld.global.u32 	%r742, [%rd17+40];
	xor.b32  	%r1009, %r1009, %r742;
	ld.global.u32 	%r743, [%rd17+44];
	xor.b32  	%r1008, %r1008, %r743;
	ld.global.u32 	%r744, [%rd17+48];
	xor.b32  	%r1007, %r1007, %r744;
	ld.global.u32 	%r745, [%rd17+52];
	xor.b32  	%r1006, %r1006, %r745;
	ld.global.u32 	%r746, [%rd17+56];
	xor.b32  	%r1005, %r1005, %r746;
$L__BB0_57:
	and.b32  	%r748, %r724, 8;
	setp.eq.s32 	%p33, %r748, 0;
	@%p33 bra 	$L__BB0_59;
	ld.global.u32 	%r749, [%rd17+60];
	xor.b32  	%r1009, %r1009, %r749;
	ld.global.u32 	%r750, [%rd17+64];
	xor.b32  	%r1008, %r1008, %r750;
	ld.global.u32 	%r751, [%rd17+68];
	xor.b32  	%r1007, %r1007, %r751;
	ld.global.u32 	%r752, [%rd17+72];
	xor.b32  	%r1006, %r1006, %r752;
	ld.global.u32 	%r753, [%rd17+76];
	xor.b32  	%r1005, %r1005, %r753;
$L__BB0_59:
	and.b32  	%r755, %r724, 16;
	setp.eq.s32 	%p34, %r755, 0;
	@%p34 bra 	$L__BB0_61;
	ld.global.u32 	%r756, [%rd17+80];
	xor.b32  	%r1009, %r1009, %r756;
	ld.global.u32 	%r757, [%rd17+84];
	xor.b32  	%r1008, %r1008, %r757;
	ld.global.u32 	%r758, [%rd17+88];
	xor.b32  	%r1007, %r1007, %r758;
	ld.global.u32 	%r759, [%rd17+92];
	xor.b32  	%r1006, %r1006, %r759;
	ld.global.u32 	%r760, [%rd17+96];
	xor.b32  	%r1005, %r1005, %r760;
$L__BB0_61:
	and.b32  	%r762, %r724, 32;
	setp.eq.s32 	%p35, %r762, 0;
	@%p35 bra 	$L__BB0_63;
	ld.global.u32 	%r763, [%rd17+100];
	xor.b32  	%r1009, %r1009, %r763;
	ld.global.u32 	%r764, [%rd17+104];
	xor.b32  	%r1008, %r1008, %r764;
	ld.global.u32 	%r765, [%rd17+108];
	xor.b32  	%r1007, %r1007, %r765;
	ld.global.u32 	%r766, [%rd17+112];
	xor.b32  	%r1006, %r1006, %r766;
	ld.global.u32 	%r767, [%rd17+116];
	xor.b32  	%r1005, %r1005, %r767;
$L__BB0_63:
	and.b32  	%r769, %r724, 64;
	setp.eq.s32 	%p36, %r769, 0;
	@%p36 bra 	$L__BB0_65;
	ld.global.u32 	%r770, [%rd17+120];
	xor.b32  	%r1009, %r1009, %r770;
	ld.global.u32 	%r771, [%rd17+124];
	xor.b32  	%r1008, %r1008, %r771;
	ld.global.u32 	%r772, [%rd17+128];
	xor.b32  	%r1007, %r1007, %r772;
	ld.global.u32 	%r773, [%rd17+132];
	xor.b32  	%r1006, %r1006, %r773;
	ld.global.u32 	%r774, [%rd17+136];
	xor.b32  	%r1005, %r1005, %r774;
$L__BB0_65:
	and.b32  	%r776, %r724, 128;
	setp.eq.s32 	%p37, %r776, 0;
	@%p37 bra 	$L__BB0_67;
	ld.global.u32 	%r777, [%rd17+140];
	xor.b32  	%r1009, %r1009, %r777;
	ld.global.u32 	%r778, [%rd17+144];
	xor.b32  	%r1008, %r1008, %r778;
	ld.global.u32 	%r779, [%rd17+148];
	xor.b32  	%r1007, %r1007, %r779;
	ld.global.u32 	%r780, [%rd17+152];
	xor.b32  	%r1006, %r1006, %r780;
	ld.global.u32 	%r781, [%rd17+156];
	xor.b32  	%r1005, %r1005, %r781;
$L__BB0_67:
	and.b32  	%r783, %r724, 256;
	setp.eq.s32 	%p38, %r783, 0;
	@%p38 bra 	$L__BB0_69;
	ld.global.u32 	%r784, [%rd17+160];
	xor.b32  	%r1009, %r1009, %r784;
	ld.global.u32 	%r785, [%rd17+164];
	xor.b32  	%r1008, %r1008, %r785;
	ld.global.u32 	%r786, [%rd17+168];
	xor.b32  	%r1007, %r1007, %r786;
	ld.global.u32 	%r787, [%rd17+172];
	xor.b32  	%r1006, %r1006, %r787;
	ld.global.u32 	%r788, [%rd17+176];
	xor.b32  	%r1005, %r1005, %r788;
$L__BB0_69:
	and.b32  	%r790, %r724, 512;
	setp.eq.s32 	%p39, %r790, 0;
	@%p39 bra 	$L__BB0_71;
	ld.global.u32 	%r791, [%rd17+180];
	xor.b32  	%r1009, %r1009, %r791;
	ld.global.u32 	%r792, [%rd17+184];
	xor.b32  	%r1008, %r1008, %r792;
	ld.global.u32 	%r793, [%rd17+188];
	xor.b32  	%r1007, %r1007, %r793;
	ld.global.u32 	%r794, [%rd17+192];
	xor.b32  	%r1006, %r1006, %r794;
	ld.global.u32 	%r795, [%rd17+196];
	xor.b32  	%r1005, %r1005, %r795;
$L__BB0_71:
	and.b32  	%r797, %r724, 1024;
	setp.eq.s32 	%p40, %r797, 0;
	@%p40 bra 	$L__BB0_73;
	ld.global.u32 	%r798, [%rd17+200];
	xor.b32  	%r1009, %r1009, %r798;
	ld.global.u32 	%r799, [%rd17+204];
	xor.b32  	%r1008, %r1008, %r799;
	ld.global.u32 	%r800, [%rd17+208];
	xor.b32  	%r1007, %r1007, %r800;
	ld.global.u32 	%r801, [%rd17+212];
	xor.b32  	%r1006, %r1006, %r801;
	ld.global.u32 	%r802, [%rd17+216];
	xor.b32  	%r1005, %r1005, %r802;
$L__BB0_73:
	and.b32  	%r804, %r724, 2048;
	setp.eq.s32 	%p41, %r804, 0;
	@%p41 bra 	$L__BB0_75;
	ld.global.u32 	%r805, [%rd17+220];
	xor.b32  	%r1009, %r1009, %r805;
	ld.global.u32 	%r806, [%rd17+224];
	xor.b32  	%r1008, %r1008, %r806;
	ld.global.u32 	%r807, [%rd17+228];
	xor.b32  	%r1007, %r1007, %r807;
	ld.global.u32 	%r808, [%rd17+232];
	xor.b32  	%r1006, %r1006, %r808;
	ld.global.u32 	%r809, [%rd17+236];
	xor.b32  	%r1005, %r1005, %r809;
$L__BB0_75:
	and.b32  	%r811, %r724, 4096;
	setp.eq.s32 	%p42, %r811, 0;
	@%p42 bra 	$L__BB0_77;
	ld.global.u32 	%r812, [%rd17+240];
	xor.b32  	%r1009, %r1009, %r812;
	ld.global.u32 	%r813, [%rd17+244];
	xor.b32  	%r1008, %r1008, %r813;
	ld.global.u32 	%r814, [%rd17+248];
	xor.b32  	%r1007, %r1007, %r814;
	ld.global.u32 	%r815, [%rd17+252];
	xor.b32  	%r1006, %r1006, %r815;
	ld.global.u32 	%r816, [%rd17+256];
	xor.b32  	%r1005, %r1005, %r816;
$L__BB0_77:
	and.b32  	%r818, %r724, 8192;
	setp.eq.s32 	%p43, %r818, 0;
	@%p43 bra 	$L__BB0_79;
	ld.global.u32 	%r819, [%rd17+260];
	xor.b32  	%r1009, %r1009, %r819;
	ld.global.u32 	%r820, [%rd17+264];
	xor.b32  	%r1008, %r1008, %r820;
	ld.global.u32 	%r821, [%rd17+268];
	xor.b32  	%r1007, %r1007, %r821;
	ld.global.u32 	%r822, [%rd17+272];
	xor.b32  	%r1006, %r1006, %r822;
	ld.global.u32 	%r823, [%rd17+276];
	xor.b32  	%r1005, %r1005, %r823;
$L__BB0_79:
	and.b32  	%r825, %r724, 16384;
	setp.eq.s32 	%p44, %r825, 0;
	@%p44 bra 	$L__BB0_81;
	ld.global.u32 	%r826, [%rd17+280];
	xor.b32  	%r1009, %r1009, %r826;
	ld.global.u32 	%r827, [%rd17+284];
	xor.b32  	%r1008, %r1008, %r827;
	ld.global.u32 	%r828, [%rd17+288];
	xor.b32  	%r1007, %r1007, %r828;
	ld.global.u32 	%r829, [%rd17+292];
	xor.b32  	%r1006, %r1006, %r829;
	ld.global.u32 	%r830, [%rd17+296];
	xor.b32  	%r1005, %r1005, %r830;
$L__BB0_81:
	and.b32  	%r832, %r724, 32768;
	setp.eq.s32 	%p45, %r832, 0;
	@%p45 bra 	$L__BB0_83;
	ld.global.u32 	%r833, [%rd17+300];
	xor.b32  	%r1009, %r1009, %r833;
	ld.global.u32 	%r834, [%rd17+304];
	xor.b32  	%r1008, %r1008, %r834;
	ld.global.u32 	%r835, [%rd17+308];
	xor.b32  	%r1007, %r1007, %r835;
	ld.global.u32 	%r836, [%rd17+312];
	xor.b32  	%r1006, %r1006, %r836;
	ld.global.u32 	%r837, [%rd17+316];
	xor.b32  	%r1005, %r1005, %r837;
$L__BB0_83:
	add.s32 	%r1096, %r1096, 16;
	setp.ne.s32 	%p46, %r1096, 32;
	@%p46 bra 	$L__BB0_51;
	mad.lo.s32 	%r838, %r1090, -31, %r197;
	add.s32 	%r1090, %r838, 1;
	setp.ne.s32 	%p47, %r1090, 5;
	@%p47 bra 	$L__BB0_50;
	st.local.u32 	[%rd3+4], %r1009;
	st.local.v2.u32 	[%rd3+8], {%r1008, %r1007};
	st.local.v2.u32 	[%rd3+16], {%r1006, %r1005};
	setp.ne.s64 	%p48, %rd14, 3;
	@%p48 bra 	$L__BB0_123;
	mov.b32 	%r1005, 0;
	mov.u32 	%r1006, %r1005;
	mov.u32 	%r1007, %r1005;
	mov.u32 	%r1008, %r1005;
	mov.u32 	%r1009, %r1005;
	mov.u32 	%r1182, %r1005;
$L__BB0_87:
	mul.wide.u32 	%rd39, %r1182, 4;
	add.s64 	%rd40, %rd3, %rd39;
	ld.local.u32 	%r372, [%rd40+4];
	shl.b32 	%r373, %r1182, 5;
	mov.b32 	%r1188, 0;
$L__BB0_88:
	.pragma "nounroll";
	shr.u32 	%r841, %r372, %r1188;
	and.b32  	%r842, %r841, 1;
	setp.eq.b32 	%p49, %r842, 1;
	not.pred 	%p50, %p49;
	add.s32 	%r843, %r373, %r1188;
	mul.lo.s32 	%r844, %r843, 5;
	mul.wide.u32 	%rd41, %r844, 4;
	add.s64 	%rd18, %rd15, %rd41;
	@%p50 bra 	$L__BB0_90;
	ld.global.u32 	%r845, [%rd18];
	xor.b32  	%r1009, %r1009, %r845;
	ld.global.u32 	%r846, [%rd18+4];
	xor.b32  	%r1008, %r1008, %r846;
	ld.global.u32 	%r847, [%rd18+8];
	xor.b32  	%r1007, %r1007, %r847;
	ld.global.u32 	%r848, [%rd18+12];
	xor.b32  	%r1006, %r1006, %r848;
	ld.global.u32 	%r849, [%rd18+16];
	xor.b32  	%r1005, %r1005, %r849;
$L__BB0_90:
	and.b32  	%r851, %r841, 2;
	setp.eq.s32 	%p51, %r851, 0;
	@%p51 bra 	$L__BB0_92;
	ld.global.u32 	%r852, [%rd18+20];
	xor.b32  	%r1009, %r1009, %r852;
	ld.global.u32 	%r853, [%rd18+24];
	xor.b32  	%r1008, %r1008, %r853;
	ld.global.u32 	%r854, [%rd18+28];
	xor.b32  	%r1007, %r1007, %r854;
	ld.global.u32 	%r855, [%rd18+32];
	xor.b32  	%r1006, %r1006, %r855;
	ld.global.u32 	%r856, [%rd18+36];
	xor.b32  	%r1005, %r1005, %r856;
$L__BB0_92:
	and.b32  	%r858, %r841, 4;
	setp.eq.s32 	%p52, %r858, 0;
	@%p52 bra 	$L__BB0_94;
	ld.global.u32 	%r859, [%rd18+40];
	xor.b32  	%r1009, %r1009, %r859;
	ld.global.u32 	%r860, [%rd18+44];
	xor.b32  	%r1008, %r1008, %r860;
	ld.global.u32 	%r861, [%rd18+48];
	xor.b32  	%r1007, %r1007, %r861;
	ld.global.u32 	%r862, [%rd18+52];
	xor.b32  	%r1006, %r1006, %r862;
	ld.global.u32 	%r863, [%rd18+56];
	xor.b32  	%r1005, %r1005, %r863;
$L__BB0_94:
	and.b32  	%r865, %r841, 8;
	setp.eq.s32 	%p53, %r865, 0;
	@%p53 bra 	$L__BB0_96;
	ld.global.u32 	%r866, [%rd18+60];
	xor.b32  	%r1009, %r1009, %r866;
	ld.global.u32 	%r867, [%rd18+64];
	xor.b32  	%r1008, %r1008, %r867;
	ld.global.u32 	%r868, [%rd18+68];
	xor.b32  	%r1007, %r1007, %r868;
	ld.global.u32 	%r869, [%rd18+72];
	xor.b32  	%r1006, %r1006, %r869;
	ld.global.u32 	%r870, [%rd18+76];
	xor.b32  	%r1005, %r1005, %r870;
$L__BB0_96:
	and.b32  	%r872, %r841, 16;
	setp.eq.s32 	%p54, %r872, 0;
	@%p54 bra 	$L__BB0_98;
	ld.global.u32 	%r873, [%rd18+80];
	xor.b32  	%r1009, %r1009, %r873;
	ld.global.u32 	%r874, [%rd18+84];
	xor.b32  	%r1008, %r1008, %r874;
	ld.global.u32 	%r875, [%rd18+88];
	xor.b32  	%r1007, %r1007, %r875;
	ld.global.u32 	%r876, [%rd18+92];
	xor.b32  	%r1006, %r1006, %r876;
	ld.global.u32 	%r877, [%rd18+96];
	xor.b32  	%r1005, %r1005, %r877;
$L__BB0_98:
	and.b32  	%r879, %r841, 32;
	setp.eq.s32 	%p55, %r879, 0;
	@%p55 bra 	$L__BB0_100;
	ld.global.u32 	%r880, [%rd18+100];
	xor.b32  	%r1009, %r1009, %r880;
	ld.global.u32 	%r881, [%rd18+104];
	xor.b32  	%r1008, %r1008, %r881;
	ld.global.u32 	%r882, [%rd18+108];
	xor.b32  	%r1007, %r1007, %r882;
	ld.global.u32 	%r883, [%rd18+112];
	xor.b32  	%r1006, %r1006, %r883;
	ld.global.u32 	%r884, [%rd18+116];
	xor.b32  	%r1005, %r1005, %r884;
$L__BB0_100:
	and.b32  	%r886, %r841, 64;
	setp.eq.s32 	%p56, %r886, 0;
	@%p56 bra 	$L__BB0_102;
	ld.global.u32 	%r887, [%rd18+120];
	xor.b32  	%r1009, %r1009, %r887;
	ld.global.u32 	%r888, [%rd18+124];
	xor.b32  	%r1008, %r1008, %r888;
	ld.global.u32 	%r889, [%rd18+128];
	xor.b32  	%r1007, %r1007, %r889;
	ld.global.u32 	%r890, [%rd18+132];
	xor.b32  	%r1006, %r1006, %r890;
	ld.global.u32 	%r891, [%rd18+136];
	xor.b32  	%r1005, %r1005, %r891;
$L__BB0_102:
	and.b32  	%r893, %r841, 128;
	setp.eq.s32 	%p57, %r893, 0;
	@%p57 bra 	$L__BB0_104;
	ld.global.u32 	%r894, [%rd18+140];
	xor.b32  	%r1009, %r1009, %r894;
	ld.global.u32 	%r895, [%rd18+144];
	xor.b32  	%r1008, %r1008, %r895;
	ld.global.u32 	%r896, [%rd18+148];
	xor.b32  	%r1007, %r1007, %r896;
	ld.global.u32 	%r897, [%rd18+152];
	xor.b32  	%r1006, %r1006, %r897;
	ld.global.u32 	%r898, [%rd18+156];
	xor.b32  	%r1005, %r1005, %r898;
$L__BB0_104:
	and.b32  	%r900, %r841, 256;
	setp.eq.s32 	%p58, %r900, 0;
	@%p58 bra 	$L__BB0_106;
	ld.global.u32 	%r901, [%rd18+160];
	xor.b32  	%r1009, %r1009, %r901;
	ld.global.u32 	%r902, [%rd18+164];
	xor.b32  	%r1008, %r1008, %r902;
	ld.global.u32 	%r903, [%rd18+168];
	xor.b32  	%r1007, %r1007, %r903;
	ld.global.u32 	%r904, [%rd18+172];
	xor.b32  	%r1006, %r1006, %r904;
	ld.global.u32 	%r905, [%rd18+176];
	xor.b32  	%r1005, %r1005, %r905;
$L__BB0_106:
	and.b32  	%r907, %r841, 512;
	setp.eq.s32 	%p59, %r907, 0;
	@%p59 bra 	$L__BB0_108;
	ld.global.u32 	%r908, [%rd18+180];
	xor.b32  	%r1009, %r1009, %r908;
	ld.global.u32 	%r909, [%rd18+184];
	xor.b32  	%r1008, %r1008, %r909;
	ld.global.u32 	%r910, [%rd18+188];
	xor.b32  	%r1007, %r1007, %r910;
	ld.global.u32 	%r911, [%rd18+192];
	xor.b32  	%r1006, %r1006, %r911;
	ld.global.u32 	%r912, [%rd18+196];
	xor.b32  	%r1005, %r1005, %r912;
$L__BB0_108:
	and.b32  	%r914, %r841, 1024;
	setp.eq.s32 	%p60, %r914, 0;
	@%p60 bra 	$L__BB0_110;
	ld.global.u32 	%r915, [%rd18+200];
	xor.b32  	%r1009, %r1009, %r915;
	ld.global.u32 	%r916, [%rd18+204];
	xor.b32  	%r1008, %r1008, %r916;
	ld.global.u32 	%r917, [%rd18+208];
	xor.b32  	%r1007, %r1007, %r917;
	ld.global.u32 	%r918, [%rd18+212];
	xor.b32  	%r1006, %r1006, %r918;
	ld.global.u32 	%r919, [%rd18+216];
	xor.b32  	%r1005, %r1005, %r919;
$L__BB0_110:
	and.b32  	%r921, %r841, 2048;
	setp.eq.s32 	%p61, %r921, 0;
	@%p61 bra 	$L__BB0_112;
	ld.global.u32 	%r922, [%rd18+220];
	xor.b32  	%r1009, %r1009, %r922;
	ld.global.u32 	%r923, [%rd18+224];
	xor.b32  	%r1008, %r1008, %r923;
	ld.global.u32 	%r924, [%rd18+228];
	xor.b32  	%r1007, %r1007, %r924;
	ld.global.u32 	%r925, [%rd18+232];
	xor.b32  	%r1006, %r1006, %r925;
	ld.global.u32 	%r926, [%rd18+236];
	xor.b32  	%r1005, %r1005, %r926;
$L__BB0_112:
	and.b32  	%r928, %r841, 4096;
	setp.eq.s32 	%p62, %r928, 0;
	@%p62 bra 	$L__BB0_114;
	ld.global.u32 	%r929, [%rd18+240];
	xor.b32  	%r1009, %r1009, %r929;
	ld.global.u32 	%r930, [%rd18+244];
	xor.b32  	%r1008, %r1008, %r930;
	ld.global.u32 	%r931, [%rd18+248];
	xor.b32  	%r1007, %r1007, %r931;
	ld.global.u32 	%r932, [%rd18+252];
	xor.b32  	%r1006, %r1006, %r932;
	ld.global.u32 	%r933, [%rd18+256];
	xor.b32  	%r1005, %r1005, %r933;
$L__BB0_114:
	and.b32  	%r935, %r841, 8192;
	setp.eq.s32 	%p63, %r935, 0;
	@%p63 bra 	$L__BB0_116;
	ld.global.u32 	%r936, [%rd18+260];
	xor.b32  	%r1009, %r1009, %r936;
	ld.global.u32 	%r937, [%rd18+264];
	xor.b32  	%r1008, %r1008, %r937;
	ld.global.u32 	%r938, [%rd18+268];
	xor.b32  	%r1007, %r1007, %r938;
	ld.global.u32 	%r939, [%rd18+272];
	xor.b32  	%r1006, %r1006, %r939;
	ld.global.u32 	%r940, [%rd18+276];
	xor.b32  	%r1005, %r1005, %r940;
$L__BB0_116:
	and.b32  	%r942, %r841, 16384;
	setp.eq.s32 	%p64, %r942, 0;
	@%p64 bra 	$L__BB0_118;
	ld.global.u32 	%r943, [%rd18+280];
	xor.b32  	%r1009, %r1009, %r943;
	ld.global.u32 	%r944, [%rd18+284];
	xor.b32  	%r1008, %r1008, %r944;
	ld.global.u32 	%r945, [%rd18+288];
	xor.b32  	%r1007, %r1007, %r945;
	ld.global.u32 	%r946, [%rd18+292];
	xor.b32  	%r1006, %r1006, %r946;
	ld.global.u32 	%r947, [%rd18+296];
	xor.b32  	%r1005, %r1005, %r947;
$L__BB0_118:
	and.b32  	%r949, %r841, 32768;
	setp.eq.s32 	%p65, %r949, 0;
	@%p65 bra 	$L__BB0_120;
	ld.global.u32 	%r950, [%rd18+300];
	xor.b32  	%r1009, %r1009, %r950;
	ld.global.u32 	%r951, [%rd18+304];
	xor.b32  	%r1008, %r1008, %r951;
	ld.global.u32 	%r952, [%rd18+308];
	xor.b32  	%r1007, %r1007, %r952;
	ld.global.u32 	%r953, [%rd18+312];
	xor.b32  	%r1006, %r1006, %r953;
	ld.global.u32 	%r954, [%rd18+316];
	xor.b32  	%r1005, %r1005, %r954;
$L__BB0_120:
	add.s32 	%r1188, %r1188, 16;
	setp.ne.s32 	%p66, %r1188, 32;
	@%p66 bra 	$L__BB0_88;
	mad.lo.s32 	%r955, %r1182, -31, %r373;
	add.s32 	%r1182, %r955, 1;
	setp.ne.s32 	%p67, %r1182, 5;
	@%p67 bra 	$L__BB0_87;
	st.local.u32 	[%rd3+4], %r1009;
	st.local.v2.u32 	[%rd3+8], {%r1008, %r1007};
	st.local.v2.u32 	[%rd3+16], {%r1006, %r1005};
$L__BB0_123:
	shr.u64 	%rd64, %rd13, 2;
	add.s32 	%r992, %r992, 1;
	setp.gt.u64 	%p68, %rd13, 3;
	@%p68 bra 	$L__BB0_11;
$L__BB0_124:
	ld.param.u64 	%rd59, [rtruncnorm_kernel_param_5];
	setp.gt.s32 	%p69, %r580, 0;
	cvta.to.global.u64 	%rd42, %rd59;
	shl.b64 	%rd43, %rd63, 2;
	add.s64 	%rd20, %rd42, %rd43;
	@%p69 bra 	$L__BB0_126;
	shl.b64 	%rd44, %rd62, 2;
	add.s64 	%rd45, %rd2, %rd44;
	ld.global.f32 	%f51, [%rd45];
	bra.uni 	$L__BB0_133;
$L__BB0_126:
	ld.param.u64 	%rd58, [rtruncnorm_kernel_param_2];
	cvta.to.global.u64 	%rd46, %rd58;
	shl.b64 	%rd47, %rd60, 2;
	add.s64 	%rd48, %rd46, %rd47;
	ld.global.f32 	%f2, [%rd48];
	cvta.to.global.u64 	%rd49, %rd22;
	shl.b64 	%rd50, %rd61, 2;
	add.s64 	%rd51, %rd49, %rd50;
	ld.global.f32 	%f3, [%rd51];
	shl.b64 	%rd52, %rd62, 2;
	add.s64 	%rd53, %rd2, %rd52;
	ld.global.f32 	%f51, [%rd53];
	mov.b32 	%r1293, 0;
	mov.f32 	%f49, 0f00000000;
	mov.u32 	%r1280, %r1005;
	mov.u32 	%r1286, %r1293;
	mov.u32 	%r1289, %r1006;
	mov.u32 	%r1290, %r1007;
$L__BB0_127:
	setp.eq.s32 	%p70, %r1293, 1;
	mov.b32 	%r1293, 0;
	mov.f32 	%f50, %f49;
	@%p70 bra 	$L__BB0_129;
	shr.u32 	%r959, %r1009, 2;
	xor.b32  	%r960, %r959, %r1009;
	shl.b32 	%r961, %r1280, 4;
	shl.b32 	%r962, %r960, 1;
	xor.b32  	%r963, %r962, %r961;
	xor.b32  	%r964, %r963, %r960;
	xor.b32  	%r1289, %r964, %r1280;
	add.s32 	%r965, %r1287, %r1289;
	add.s32 	%r966, %r965, 362437;
	shr.u32 	%r967, %r1008, 2;
	xor.b32  	%r968, %r967, %r1008;
	shl.b32 	%r969, %r1289, 4;
	shl.b32 	%r970, %r968, 1;
	xor.b32  	%r971, %r970, %r969;
	xor.b32  	%r972, %r971, %r968;
	xor.b32  	%r1005, %r972, %r1289;
	add.s32 	%r1287, %r1287, 724874;
	add.s32 	%r973, %r1005, %r1287;
	cvt.rn.f32.u32 	%f13, %r966;
	fma.rn.f32 	%f14, %f13, 0f2F800000, 0f2F000000;
	cvt.rn.f32.u32 	%f15, %r973;
	fma.rn.f32 	%f16, %f15, 0f30C90FDB, 0f30490FDB;
	setp.lt.f32 	%p71, %f14, 0f00800000;
	mul.f32 	%f17, %f14, 0f4B000000;
	selp.f32 	%f18, %f17, %f14, %p71;
	selp.f32 	%f19, 0fC1B80000, 0f00000000, %p71;
	mov.b32 	%r974, %f18;
	add.s32 	%r975, %r974, -1059760811;
	and.b32  	%r976, %r975, -8388608;
	sub.s32 	%r977, %r974, %r976;
	mov.b32 	%f20, %r977;
	cvt.rn.f32.s32 	%f21, %r976;
	fma.rn.f32 	%f22, %f21, 0f34000000, %f19;
	add.f32 	%f23, %f20, 0fBF800000;
	fma.rn.f32 	%f24, %f23, 0fBE055027, 0f3E1039F6;
	fma.rn.f32 	%f25, %f24, %f23, 0fBDF8CDCC;
	fma.rn.f32 	%f26, %f25, %f23, 0f3E0F2955;
	fma.rn.f32 	%f27, %f26, %f23, 0fBE2AD8B9;
	fma.rn.f32 	%f28, %f27, %f23, 0f3E4CED0B;
	fma.rn.f32 	%f29, %f28, %f23, 0fBE7FFF22;
	fma.rn.f32 	%f30, %f29, %f23, 0f3EAAAA78;
	fma.rn.f32 	%f31, %f30, %f23, 0fBF000000;
	mul.f32 	%f32, %f23, %f31;
	fma.rn.f32 	%f33, %f32, %f23, %f23;
	fma.rn.f32 	%f34, %f22, 0f3F317218, %f33;
	setp.gt.u32 	%p72, %r974, 2139095039;
	fma.rn.f32 	%f35, %f18, 0f7F800000, 0f7F800000;
	selp.f32 	%f36, %f35, %f34, %p72;
	setp.eq.f32 	%p73, %f18, 0f00000000;
	mul.f32 	%f37, %f36, 0fC0000000;
	selp.f32 	%f38, 0f7F800000, %f37, %p73;
	sqrt.rn.f32 	%f39, %f38;
	sin.approx.f32 	%f40, %f16;
	cos.approx.f32 	%f41, %f16;
	mul.f32 	%f50, %f39, %f40;
	mul.f32 	%f49, %f39, %f41;
	mov.b32 	%r1293, 1;
	mov.u32 	%r1290, %r1280;
	mov.u32 	%r1008, %r1006;
	mov.u32 	%r1009, %r1007;
$L__BB0_129:
	fma.rn.f32 	%f10, %f3, %f50, %f2;
	setp.gtu.f32 	%p74, %f51, %f10;
	@%p74 bra 	$L__BB0_132;
	ld.global.f32 	%f42, [%rd20];
	setp.gtu.f32 	%p75, %f10, %f42;
	@%p75 bra 	$L__BB0_132;
	mul.wide.s32 	%rd54, %r1, 4;
	add.s64 	%rd55, %rd1, %rd54;
	st.global.f32 	[%rd55], %f10;
	bra.uni 	$L__BB0_134;
$L__BB0_132:
	add.s32 	%r1286, %r1286, 1;
	setp.ne.s32 	%p76, %r1286, %r580;
	mov.u32 	%r1280, %r1005;
	mov.u32 	%r1006, %r1289;
	mov.u32 	%r1007, %r1290;
	@%p76 bra 	$L__BB0_127;
$L__BB0_133:
	shr.u32 	%r978, %r1009, 2;
	xor.b32  	%r979, %r978, %r1009;
	shl.b32 	%r980, %r1005, 4;
	shl.b32 	%r981, %r979, 1;
	xor.b32  	%r982, %r981, %r980;
	xor.b32  	%r983, %r982, %r979;
	xor.b32  	%r984, %r983, %r1005;
	add.s32 	%r985, %r1287, %r984;
	add.s32 	%r986, %r985, 362437;
	cvt.rn.f32.u32 	%f43, %r986;
	fma.rn.f32 	%f44, %f43, 0f2F800000, 0f2F000000;
	ld.global.f32 	%f45, [%rd20];
	sub.f32 	%f46, %f51, %f45;
	fma.rn.f32 	%f47, %f46, %f44, %f51;
	mul.wide.s32 	%rd56, %r1, 4;
	add.s64 	%rd57, %rd1, %rd56;
	st.global.f32 	[%rd57], %f47;
$L__BB0_134:
	ret;

}


// ===== COMPILED SASS (sm_100) =====

	.target	sm_100

	.elftype	@"ET_EXEC"


//--------------------- .note.nv.tkinfo           --------------------------
	.section	.note.nv.tkinfo,"",@"SHT_NOTE"
	.sectionflags	@"SHF_NOTE_NV_TKINFO"
	.tkinfo
        /*0018*/ 	.word	0x00000002
        /*0030*/ 	.string	""
        /*0030*/ 	.string	"ptxas"
        /*0030*/ 	.string	"Cuda compilation tools, release 13.0, V13.0.88"
        /*0030*/ 	.string	"Build cuda_13.0.r13.0/compiler.36424714_0"
        /*0030*/ 	.string	"-arch sm_100 -m 64 "



//--------------------- .note.nv.cuinfo           --------------------------
	.section	.note.nv.cuinfo,"",@"SHT_NOTE"
	.sectionflags	@"SHF_NOTE_NV_CUINFO"
        /*0018*/ 	.short	0x0002
        /*001a*/ 	.short	0x0064
        /*001c*/ 	.short	0x0082
	.zero		2


//--------------------- .nv.info                  --------------------------
	.section	.nv.info,"",@"SHT_CUDA_INFO"
	.align	4


	//----- nvinfo : EIATTR_REGCOUNT
	.align		4
        /*0000*/ 	.byte	0x04, 0x2f
        /*0002*/ 	.short	(.L_10 - .L_9)
	.align		4
.L_9:
        /*0004*/ 	.word	index@(rtruncnorm_kernel)
        /*0008*/ 	.word	0x0000001f


	//----- nvinfo : EIATTR_FRAME_SIZE
	.align		4
.L_10:
        /*000c*/ 	.byte	0x04, 0x11
        /*000e*/ 	.short	(.L_12 - .L_11)
	.align		4
.L_11:
        /*0010*/ 	.word	index@($__internal_0_$__cuda_sm20_sqrt_rn_f32_slowpath)
        /*0014*/ 	.word	0x00000030


	//----- nvinfo : EIATTR_FRAME_SIZE
	.align		4
.L_12:
        /*0018*/ 	.byte	0x04, 0x11
        /*001a*/ 	.short	(.L_14 - .L_13)
	.align		4
.L_13:
        /*001c*/ 	.word	index@(rtruncnorm_kernel)
        /*0020*/ 	.word	0x00000030


	//----- nvinfo : EIATTR_MIN_STACK_SIZE
	.align		4
.L_14:
        /*0024*/ 	.byte	0x04, 0x12
        /*0026*/ 	.short	(.L_16 - .L_15)
	.align		4
.L_15:
        /*0028*/ 	.word	index@(rtruncnorm_kernel)
        /*002c*/ 	.word	0x00000030
.L_16:


//--------------------- .nv.compat                --------------------------
	.section	.nv.compat,"",@"SHT_CUDA_COMPAT_INFO"
	.align	4
        /*0000*/ 	.byte	0x02, 0x09, 0x00, 0x00, 0x02, 0x02, 0x01, 0x00, 0x02, 0x05, 0x05, 0x00, 0x03, 0x07, 0x01, 0x01
        /*0010*/ 	.byte	0x02, 0x03, 0x00, 0x00, 0x02, 0x06, 0x01, 0x00, 0x04, 0x0b, 0x08, 0x00, 0x01, 0x00, 0x00, 0x00
        /*0020*/ 	.byte	0x00, 0x00, 0x00, 0x00


//--------------------- .nv.info.rtruncnorm_kernel --------------------------
	.section	.nv.info.rtruncnorm_kernel,"",@"SHT_CUDA_INFO"
	.sectionflags	@""
	.align	4


	//----- nvinfo : EIATTR_CUDA_API_VERSION
	.align		4
        /*0000*/ 	.byte	0x04, 0x37
        /*0002*/ 	.short	(.L_18 - .L_17)
.L_17:
        /*0004*/ 	.word	0x00000082


	//----- nvinfo : EIATTR_KPARAM_INFO
	.align		4
.L_18:
        /*0008*/ 	.byte	0x04, 0x17
        /*000a*/ 	.short	(.L_20 - .L_19)
.L_19:
        /*000c*/ 	.word	0x00000000
        /*0010*/ 	.short	0x000b
        /*0012*/ 	.short	0x0044
        /*0014*/ 	.byte	0x00, 0xf0, 0x11, 0x00


	//----- nvinfo : EIATTR_KPARAM_INFO
	.align		4
.L_20:
        /*0018*/ 	.byte	0x04, 0x17
        /*001a*/ 	.short	(.L_22 - .L_21)
.L_21:
        /*001c*/ 	.word	0x00000000
        /*0020*/ 	.short	0x000a
        /*0022*/ 	.short	0x0040
        /*0024*/ 	.byte	0x00, 0xf0, 0x11, 0x00


	//----- nvinfo : EIATTR_KPARAM_INFO
	.align		4
.L_22:
        /*0028*/ 	.byte	0x04, 0x17
        /*002a*/ 	.short	(.L_24 - .L_23)
.L_23:
        /*002c*/ 	.word	0x00000000
        /*0030*/ 	.short	0x0009
        /*0032*/ 	.short	0x003c
        /*0034*/ 	.byte	0x00, 0xf0, 0x11, 0x00


	//----- nvinfo : EIATTR_KPARAM_INFO
	.align		4
.L_24:
        /*0038*/ 	.byte	0x04, 0x17
        /*003a*/ 	.short	(.L_26 - .L_25)
.L_25:
        /*003c*/ 	.word	0x00000000
        /*0040*/ 	.short	0x0008
        /*0042*/ 	.short	0x0038
        /*0044*/ 	.byte	0x00, 0xf0, 0x11, 0x00


	//----- nvinfo : EIATTR_KPARAM_INFO
	.align		4
.L_26:
        /*0048*/ 	.byte	0x04, 0x17
        /*004a*/ 	.short	(.L_28 - .L_27)
.L_27:
        /*004c*/ 	.word	0x00000000
        /*0050*/ 	.short	0x0007
        /*0052*/ 	.short	0x0034
        /*0054*/ 	.byte	0x00, 0xf0, 0x11, 0x00


	//----- nvinfo : EIATTR_KPARAM_INFO
	.align		4
.L_28:
        /*0058*/ 	.byte	0x04, 0x17
        /*005a*/ 	.short	(.L_30 - .L_29)
.L_29:
        /*005c*/ 	.word	0x00000000
        /*0060*/ 	.short	0x0006
        /*0062*/ 	.short	0x0030
        /*0064*/ 	.byte	0x00, 0xf0, 0x11, 0x00


	//----- nvinfo : EIATTR_KPARAM_INFO
	.align		4
.L_30:
        /*0068*/ 	.byte	0x04, 0x17
        /*006a*/ 	.short	(.L_32 - .L_31)
.L_31:
        /*006c*/ 	.word	0x00000000
        /*0070*/ 	.short	0x0005
        /*0072*/ 	.short	0x0028
        /*0074*/ 	.byte	0x00, 0xf5, 0x21, 0x00


	//----- nvinfo : EIATTR_KPARAM_INFO
	.align		4
.L_32:
        /*0078*/ 	.byte	0x04, 0x17
        /*007a*/ 	.short	(.L_34 - .L_33)
.L_33:
        /*007c*/ 	.word	0x00000000
        /*0080*/ 	.short	0x0004
        /*0082*/ 	.short	0x0020
        /*0084*/ 	.byte	0x00, 0xf5, 0x21, 0x00


	//----- nvinfo : EIATTR_KPARAM_INFO
	.align		4
.L_34:
        /*0088*/ 	.byte	0x04, 0x17
        /*008a*/ 	.short	(.L_36 - .L_35)
.L_35:
        /*008c*/ 	.word	0x00000000
        /*0090*/ 	.short	0x0003
        /*0092*/ 	.short	0x0018
        /*0094*/ 	.byte	0x00, 0xf5, 0x21, 0x00


	//----- nvinfo : EIATTR_KPARAM_INFO
	.align		4
.L_36:
        /*0098*/ 	.byte	0x04, 0x17
        /*009a*/ 	.short	(.L_38 - .L_37)
.L_37:
        /*009c*/ 	.word	0x00000000
        /*00a0*/ 	.short	0x0002
        /*00a2*/ 	.short	0x0010
        /*00a4*/ 	.byte	0x00, 0xf5, 0x21, 0x00


	//----- nvinfo : EIATTR_KPARAM_INFO
	.align		4
.L_38:
        /*00a8*/ 	.byte	0x04, 0x17
        /*00aa*/ 	.short	(.L_40 - .L_39)
.L_39:
        /*00ac*/ 	.word	0x00000000
        /*00b0*/ 	.short	0x0001
        /*00b2*/ 	.short	0x0008
        /*00b4*/ 	.byte	0x00, 0xf0, 0x11, 0x00


	//----- nvinfo : EIATTR_KPARAM_INFO
	.align		4
.L_40:
        /*00b8*/ 	.byte	0x04, 0x17
        /*00ba*/ 	.short	(.L_42 - .L_41)
.L_41:
        /*00bc*/ 	.word	0x00000000
        /*00c0*/ 	.short	0x0000
        /*00c2*/ 	.short	0x0000
        /*00c4*/ 	.byte	0x00, 0xf5, 0x21, 0x00


	//----- nvinfo : EIATTR_SPARSE_MMA_MASK
	.align		4
.L_42:
        /*00c8*/ 	.byte	0x03, 0x50
        /*00ca*/ 	.short	0x0000


	//----- nvinfo : EIATTR_MAXREG_COUNT
	.align		4
        /*00cc*/ 	.byte	0x03, 0x1b
        /*00ce*/ 	.short	0x00ff


	//----- nvinfo : EIATTR_MERCURY_ISA_VERSION
	.align		4
        /*00d0*/ 	.byte	0x03, 0x5f
        /*00d2*/ 	.short	0x0101


	//----- nvinfo : EIATTR_VRC_CTA_INIT_COUNT
	.align		4
        /*00d4*/ 	.byte	0x02, 0x4a
	.zero		1
	.zero		1


	//----- nvinfo : EIATTR_EXIT_INSTR_OFFSETS
	.align		4
        /*00d8*/ 	.byte	0x04, 0x1c
        /*00da*/ 	.short	(.L_44 - .L_43)


	//   ....[0]....
.L_43:
        /*00dc*/ 	.word	0x000007d0


	//   ....[1]....
        /*00e0*/ 	.word	0x000036d0


	//   ....[2]....
        /*00e4*/ 	.word	0x00003710


	//----- nvinfo : EIATTR_CRS_STACK_SIZE
	.align		4
.L_44:
        /*00e8*/ 	.byte	0x04, 0x1e
        /*00ea*/ 	.short	(.L_46 - .L_45)
.L_45:
        /*00ec*/ 	.word	0x00000000


	//----- nvinfo : EIATTR_CBANK_PARAM_SIZE
	.align		4
.L_46:
        /*00f0*/ 	.byte	0x03, 0x19
        /*00f2*/ 	.short	0x0048


	//----- nvinfo : EIATTR_PARAM_CBANK
	.align		4
        /*00f4*/ 	.byte	0x04, 0x0a
        /*00f6*/ 	.short	(.L_48 - .L_47)
	.align		4
.L_47:
        /*00f8*/ 	.word	index@(.nv.constant0.rtruncnorm_kernel)
        /*00fc*/ 	.short	0x0380
        /*00fe*/ 	.short	0x0048


	//----- nvinfo : EIATTR_SW_WAR
	.align		4
.L_48:
        /*0100*/ 	.byte	0x04, 0x36
        /*0102*/ 	.short	(.L_50 - .L_49)
.L_49:
        /*0104*/ 	.word	0x00000008
.L_50:


//--------------------- .nv.callgraph             --------------------------
	.section	.nv.callgraph,"",@"SHT_CUDA_CALLGRAPH"
	.align	4
	.sectionentsize	8
	.align		4
        /*0000*/ 	.word	0x00000000
	.align		4
        /*0004*/ 	.word	0xffffffff
	.align		4
        /*0008*/ 	.word	0x00000000
	.align		4
        /*000c*/ 	.word	0xfffffffe
	.align		4
        /*0010*/ 	.word	0x00000000
	.align		4
        /*0014*/ 	.word	0xfffffffd
	.align		4
        /*0018*/ 	.word	0x00000000
	.align		4
        /*001c*/ 	.word	0xfffffffc


//--------------------- .nv.constant4             --------------------------
	.section	.nv.constant4,"a",@progbits
	.align	8
	.align		8
.nv.constant4:
        /*0000*/ 	.dword	precalc_xorwow_matrix
	.align		8
        /*0008*/ 	.dword	precalc_xorwow_offset_matrix
	.align		8
        /*0010*/ 	.dword	mrg32k3aM1
	.align		8
        /*0018*/ 	.dword	mrg32k3aM2
	.align		8
        /*0020*/ 	.dword	mrg32k3aM1SubSeq
	.align		8
        /*0028*/ 	.dword	mrg32k3aM2SubSeq
	.align		8
        /*0030*/ 	.dword	mrg32k3aM1Seq
	.align		8
        /*0038*/ 	.dword	mrg32k3aM2Seq


//--------------------- .nv.constant3             --------------------------
	.section	.nv.constant3,"a",@progbits
	.align	8
.nv.constant3:
	.type		__cr_lgamma_table,@object
	.size		__cr_lgamma_table,(.L_8 - __cr_lgamma_table)
__cr_lgamma_table:
        /*0000*/ 	.byte	0x00, 0x00, 0x00, 0x00, 0x00, 0x00, 0x00, 0x00, 0x00, 0x00, 0x00, 0x00, 0x00, 0x00, 0x00, 0x00
        /*0010*/ 	.byte	0xef, 0x39, 0xfa, 0xfe, 0x42, 0x2e, 0xe6, 0x3f, 0x02, 0x20, 0x2a, 0xfa, 0x0b, 0xab, 0xfc, 0x3f
        /*0020*/ 	.byte	0xf9, 0x2c, 0x92, 0x7c, 0xa7, 0x6c, 0x09, 0x40, 0xc9, 0x79, 0x44, 0x3c, 0x64, 0x26, 0x13, 0x40
        /*0030*/ 	.byte	0xca, 0x01, 0xcf, 0x3a, 0x27, 0x51, 0x1a, 0x40, 0x30, 0xcc, 0x2d, 0xf3, 0xe1, 0x0c, 0x21, 0x40
        /*0040*/ 	.byte	0x0d, 0xb7, 0xfc, 0x82, 0x8e, 0x35, 0x25, 0x40
.L_8:


//--------------------- .text.rtruncnorm_kernel   --------------------------
	.section	.text.rtruncnorm_kernel,"ax",@progbits
	.align	128
        .global         rtruncnorm_kernel
        .type           rtruncnorm_kernel,@function
        .size           rtruncnorm_kernel,(.L_x_27 - rtruncnorm_kernel)
        .other          rtruncnorm_kernel,@"STO_CUDA_ENTRY STV_DEFAULT"
rtruncnorm_kernel:
.text.rtruncnorm_kernel:
[----:B------:R-:W0:Y:S01]  /*0000*/  LDC R1, c[0x0][0x37c] ;  /* 0x0000df00ff017b82 */ /* 0x000e220000000800 */
[----:B------:R-:W1:Y:S07]  /*0010*/  S2R R3, SR_TID.Z ;  /* 0x0000000000037919 */ /* 0x000e6e0000002300 */
[----:B------:R-:W-:Y:S01]  /*0020*/  S2UR UR4, SR_CTAID.X ;  /* 0x00000000000479c3 */ /* 0x000fe20000002500 */
[----:B------:R-:W2:Y:S01]  /*0030*/  LDCU UR6, c[0x0][0x370] ;  /* 0x00006e00ff0677ac */ /* 0x000ea20008000800 */
[----:B0-----:R-:W-:Y:S01]  /*0040*/  VIADD R1, R1, 0xffffffd0 ;  /* 0xffffffd001017836 */ /* 0x001fe20000000000 */
[----:B------:R-:W0:Y:S01]  /*0050*/  S2R R7, SR_TID.Y ;  /* 0x0000000000077919 */ /* 0x000e220000002200 */
[----:B------:R-:W-:Y:S01]  /*0060*/  CS2R R14, SRZ ;  /* 0x00000000000e7805 */ /* 0x000fe2000001ff00 */
[----:B------:R-:W3:Y:S01]  /*0070*/  LDCU UR7, c[0x0][0x360] ;  /* 0x00006c00ff0777ac */ /* 0x000ee20008000800 */
[----:B------:R-:W3:Y:S02]  /*0080*/  S2R R9, SR_TID.X ;  /* 0x0000000000097919 */ /* 0x000ee40000002100 */
[----:B------:R-:W2:Y:S01]  /*0090*/  S2UR UR5, SR_CTAID.Y ;  /* 0x00000000000579c3 */ /* 0x000ea20000002600 */
[----:B------:R-:W0:Y:S07]  /*00a0*/  LDCU UR8, c[0x0][0x364] ;  /* 0x00006c80ff0877ac */ /* 0x000e2e0008000800 */
[----:B------:R-:W4:Y:S08]  /*00b0*/  LDC R10, c[0x0][0x3b0] ;  /* 0x0000ec00ff0a7b82 */ /* 0x000f300000000800 */
[----:B------:R-:W1:Y:S08]  /*00c0*/  LDC R0, c[0x0][0x368] ;  /* 0x0000da00ff007b82 */ /* 0x000e700000000800 */
[----:B------:R-:W5:Y:S01]  /*00d0*/  LDC R6, c[0x0][0x3b4] ;  /* 0x0000ed00ff067b82 */ /* 0x000f620000000800 */
[----:B--2---:R-:W-:-:S07]  /*00e0*/  UIMAD UR4, UR5, UR6, UR4 ;  /* 0x00000006050472a4 */ /* 0x004fce000f8e0204 */
[----:B------:R-:W2:Y:S01]  /*00f0*/  LDC R5, c[0x0][0x3b8] ;  /* 0x0000ee00ff057b82 */ /* 0x000ea20000000800 */
[----:B----4-:R-:W-:-:S07]  /*0100*/  ISETP.GE.AND P3, PT, R10, 0x2, PT ;  /* 0x000000020a00780c */ /* 0x010fce0003f66270 */
[----:B------:R-:W4:Y:S01]  /*0110*/  LDC R4, c[0x0][0x3bc] ;  /* 0x0000ef00ff047b82 */ /* 0x000f220000000800 */
[----:B-1----:R-:W-:-:S04]  /*0120*/  IMAD R0, R0, UR4, R3 ;  /* 0x0000000400007c24 */ /* 0x002fc8000f8e0203 */
[----:B0-----:R-:W-:Y:S01]  /*0130*/  IMAD R0, R0, UR8, R7 ;  /* 0x0000000800007c24 */ /* 0x001fe2000f8e0207 */
[----:B-----5:R-:W-:-:S03]  /*0140*/  ISETP.GE.AND P2, PT, R6, 0x2, PT ;  /* 0x000000020600780c */ /* 0x020fc60003f46270 */
[----:B---3--:R-:W-:Y:S01]  /*0150*/  IMAD R18, R0, UR7, R9 ;  /* 0x0000000700127c24 */ /* 0x008fe2000f8e0209 */
[----:B--2---:R-:W-:Y:S02]  /*0160*/  ISETP.GE.AND P1, PT, R5, 0x2, PT ;  /* 0x000000020500780c */ /* 0x004fe40003f26270 */
[----:B----4-:R-:W-:Y:S01]  /*0170*/  ISETP.GE.AND P0, PT, R4, 0x2, PT ;  /* 0x000000020400780c */ /* 0x010fe20003f06270 */
[----:B------:R-:W-:-:S12]  /*0180*/  @!P3 BRA `(.L_x_0) ;  /* 0x00000000005cb947 */ /* 0x000fd80003800000 */
[----:B------:R-:W-:Y:S02]  /*0190*/  IABS R7, R10 ;  /* 0x0000000a00077213 */ /* 0x000fe40000000000 */
[----:B------:R-:W-:Y:S02]  /*01a0*/  ISETP.GE.AND P5, PT, R18, RZ, PT ;  /* 0x000000ff1200720c */ /* 0x000fe40003fa6270 */
[----:B------:R-:W0:Y:S08]  /*01b0*/  I2F.RP R0, R7 ;  /* 0x0000000700007306 */ /* 0x000e300000209400 */
[----:B0-----:R-:W0:Y:S02]  /*01c0*/  MUFU.RCP R0, R0 ;  /* 0x0000000000007308 */ /* 0x001e240000001000 */
[----:B0-----:R-:W-:-:S06]  /*01d0*/  VIADD R2, R0, 0xffffffe ;  /* 0x0ffffffe00027836 */ /* 0x001fcc0000000000 */
[----:B------:R0:W1:Y:S02]  /*01e0*/  F2I.FTZ.U32.TRUNC.NTZ R3, R2 ;  /* 0x0000000200037305 */ /* 0x000064000021f000 */
[----:B0-----:R-:W-:Y:S02]  /*01f0*/  IMAD.MOV.U32 R2, RZ, RZ, RZ ;  /* 0x000000ffff027224 */ /* 0x001fe400078e00ff */
[----:B-1----:R-:W-:-:S04]  /*0200*/  IMAD.MOV R8, RZ, RZ, -R3 ;  /* 0x000000ffff087224 */ /* 0x002fc800078e0a03 */
[----:B------:R-:W-:Y:S01]  /*0210*/  IMAD R9, R8, R7, RZ ;  /* 0x0000000708097224 */ /* 0x000fe200078e02ff */
[----:B------:R-:W-:-:S03]  /*0220*/  IABS R8, R18 ;  /* 0x0000001200087213 */ /* 0x000fc60000000000 */
[----:B------:R-:W-:-:S06]  /*0230*/  IMAD.HI.U32 R3, R3, R9, R2 ;  /* 0x0000000903037227 */ /* 0x000fcc00078e0002 */
[----:B------:R-:W-:-:S04]  /*0240*/  IMAD.HI.U32 R3, R3, R8, RZ ;  /* 0x0000000803037227 */ /* 0x000fc800078e00ff */
[----:B------:R-:W-:-:S04]  /*0250*/  IMAD.MOV R3, RZ, RZ, -R3 ;  /* 0x000000ffff037224 */ /* 0x000fc800078e0a03 */
[----:B------:R-:W-:-:S05]  /*0260*/  IMAD R0, R7, R3, R8 ;  /* 0x0000000307007224 */ /* 0x000fca00078e0208 */
[----:B------:R-:W-:-:S13]  /*0270*/  ISETP.GT.U32.AND P3, PT, R7, R0, PT ;  /* 0x000000000700720c */ /* 0x000fda0003f64070 */
[----:B------:R-:W-:Y:S01]  /*0280*/  @!P3 IMAD.IADD R0, R0, 0x1, -R7 ;  /* 0x000000010000b824 */ /* 0x000fe200078e0a07 */
[----:B------:R-:W-:-:S04]  /*0290*/  ISETP.NE.AND P3, PT, R10, RZ, PT ;  /* 0x000000ff0a00720c */ /* 0x000fc80003f65270 */
[----:B------:R-:W-:-:S13]  /*02a0*/  ISETP.GT.U32.AND P4, PT, R7, R0, PT ;  /* 0x000000000700720c */ /* 0x000fda0003f84070 */
[----:B------:R-:W-:-:S04]  /*02b0*/  @!P4 IMAD.IADD R0, R0, 0x1, -R7 ;  /* 0x000000010000c824 */ /* 0x000fc800078e0a07 */
[----:B------:R-:W-:-:S04]  /*02c0*/  IMAD.MOV.U32 R14, RZ, RZ, R0 ;  /* 0x000000ffff0e7224 */ /* 0x000fc800078e0000 */
[----:B------:R-:W-:Y:S01]  /*02d0*/  @!P5 IMAD.MOV R14, RZ, RZ, -R14 ;  /* 0x000000ffff0ed224 */ /* 0x000fe200078e0a0e */
[----:B------:R-:W-:-:S04]  /*02e0*/  @!P3 LOP3.LUT R14, RZ, R10, RZ, 0x33, !PT ;  /* 0x0000000aff0eb212 */ /* 0x000fc800078e33ff */
[----:B------:R-:W-:-:S07]  /*02f0*/  SHF.R.S32.HI R15, RZ, 0x1f, R14 ;  /* 0x0000001fff0f7819 */ /* 0x000fce000001140e */
.L_x_0:
[----:B------:R-:W-:Y:S01]  /*0300*/  CS2R R12, SRZ ;  /* 0x00000000000c7805 */ /* 0x000fe2000001ff00 */
[----:B------:R-:W-:Y:S06]  /*0310*/  @!P2 BRA `(.L_x_1) ;  /* 0x00000000005ca947 */ /* 0x000fec0003800000 */
        /* <DEDUP_REMOVED lines=23> */
.L_x_1:
[----:B------:R-:W-:Y:S02]  /*0490*/  CS2R R8, SRZ ;  /* 0x0000000000087805 */ /* 0x000fe4000001ff00 */
        /* <DEDUP_REMOVED lines=25> */
.L_x_2:
[----:B------:R-:W-:Y:S05]  /*0630*/  @!P0 BRA `(.L_x_3) ;  /* 0x00000000005c8947 */ /* 0x000fea0003800000 */
        /* <DEDUP_REMOVED lines=23> */
.L_x_3:
[----:B------:R-:W0:Y:S02]  /*07b0*/  LDCU UR4, c[0x0][0x388] ;  /* 0x00007100ff0477ac */ /* 0x000e240008000800 */
[----:B0-----:R-:W-:-:S13]  /*07c0*/  ISETP.GE.AND P0, PT, R18, UR4, PT ;  /* 0x0000000412007c0c */ /* 0x001fda000bf06270 */
[----:B------:R-:W-:Y:S05]  /*07d0*/  @P0 EXIT ;  /* 0x000000000000094d */ /* 0x000fea0003800000 */
[C---:B------:R-:W-:Y:S01]  /*07e0*/  LEA R0, R18.reuse, 0x1, 0x1 ;  /* 0x0000000112007811 */ /* 0x040fe200078e08ff */
[----:B------:R-:W-:Y:S01]  /*07f0*/  IMAD.MOV.U32 R3, RZ, RZ, -0x266e14b1 ;  /* 0xd991eb4fff037424 */ /* 0x000fe200078e00ff */
[----:B------:R-:W-:Y:S01]  /*0800*/  ISETP.GT.AND P0, PT, R18, -0x1, PT ;  /* 0xffffffff1200780c */ /* 0x000fe20003f04270 */
[----:B------:R-:W0:Y:S01]  /*0810*/  LDCU UR7, c[0x0][0x3c4] ;  /* 0x00007880ff0777ac */ /* 0x000e220008000800 */
[----:B------:R-:W-:Y:S02]  /*0820*/  LOP3.LUT R0, R0, 0xaad26b49, RZ, 0x3c, !PT ;  /* 0xaad26b4900007812 */ /* 0x000fe400078e3cff */
[----:B------:R-:W-:Y:S01]  /*0830*/  SEL R3, R3, 0x8bf16996, P0 ;  /* 0x8bf1699603037807 */ /* 0x000fe20000000000 */
[----:B------:R-:W1:Y:S02]  /*0840*/  LDCU.64 UR8, c[0x0][0x358] ;  /* 0x00006b00ff0877ac */ /* 0x000e640008000a00 */
[----:B------:R-:W-:Y:S01]  /*0850*/  IMAD R0, R0, 0x4182bed5, RZ ;  /* 0x4182bed500007824 */ /* 0x000fe200078e02ff */
[C---:B------:R-:W-:Y:S01]  /*0860*/  LOP3.LUT R2, R3.reuse, 0x5491333, RZ, 0x3c, !PT ;  /* 0x0549133303027812 */ /* 0x040fe200078e3cff */
[----:B------:R-:W-:-:S02]  /*0870*/  VIADD R5, R3, 0x1f123bb5 ;  /* 0x1f123bb503057836 */ /* 0x000fc40000000000 */
[C---:B------:R-:W-:Y:S01]  /*0880*/  VIADD R7, R0.reuse, 0x75bcd15 ;  /* 0x075bcd1500077836 */ /* 0x040fe20000000000 */
[----:B------:R-:W-:Y:S01]  /*0890*/  IADD3 R6, PT, PT, R3, 0x64f0c9, R0 ;  /* 0x0064f0c903067810 */ /* 0x000fe20007ffe000 */
[C---:B------:R-:W-:Y:S01]  /*08a0*/  VIADD R3, R0.reuse, 0x583f19 ;  /* 0x00583f1900037836 */ /* 0x040fe20000000000 */
[----:B------:R-:W-:-:S03]  /*08b0*/  LOP3.LUT R4, R0, 0x159a55e5, RZ, 0x3c, !PT ;  /* 0x159a55e500047812 */ /* 0x000fc600078e3cff */
[----:B------:R2:W-:Y:S01]  /*08c0*/  STL.64 [R1], R6 ;  /* 0x0000000601007387 */ /* 0x0005e20000100a00 */
[----:B0-----:R-:W-:-:S03]  /*08d0*/  UISETP.NE.AND UP0, UPT, UR7, URZ, UPT ;  /* 0x000000ff0700728c */ /* 0x001fc6000bf05270 */
[----:B------:R2:W-:Y:S04]  /*08e0*/  STL.64 [R1+0x8], R4 ;  /* 0x0000080401007387 */ /* 0x0005e80000100a00 */
[----:B------:R2:W-:Y:S02]  /*08f0*/  STL.64 [R1+0x10], R2 ;  /* 0x0000100201007387 */ /* 0x0005e40000100a00 */
[----:B-1----:R-:W-:Y:S05]  /*0900*/  BRA.U !UP0, `(.L_x_4) ;  /* 0x0000002508487547 */ /* 0x002fea000b800000 */
[----:B------:R-:W-:Y:S01]  /*0910*/  IMAD.MOV.U32 R0, RZ, RZ, RZ ;  /* 0x000000ffff007224 */ /* 0x000fe200078e00ff */
[----:B------:R-:W0:Y:S01]  /*0920*/  LDCU UR6, c[0x0][0x3c4] ;  /* 0x00007880ff0677ac */ /* 0x000e220008000800 */
[----:B------:R-:W-:-:S12]  /*0930*/  USHF.R.S32.HI UR7, URZ, 0x1f, UR7 ;  /* 0x0000001fff077899 */ /* 0x000fd80008011407 */
.L_x_12:
[----:B0-----:R-:W-:-:S04]  /*0940*/  ULOP3.LUT UR4, UR6, 0x3, URZ, 0xc0, !UPT ;  /* 0x0000000306047892 */ /* 0x001fc8000f8ec0ff */
[----:B------:R-:W-:-:S04]  /*0950*/  UISETP.NE.U32.AND UP0, UPT, UR4, URZ, UPT ;  /* 0x000000ff0400728c */ /* 0x000fc8000bf05070 */
[----:B------:R-:W-:-:S09]  /*0960*/  UISETP.NE.AND.EX UP0, UPT, URZ, URZ, UPT, UP0 ;  /* 0x000000ffff00728c */ /* 0x000fd2000bf05300 */
[----:B-1-3--:R-:W-:Y:S05]  /*0970*/  BRA.U !UP0, `(.L_x_5) ;  /* 0x00000025080c7547 */ /* 0x00afea000b800000 */
[----:B------:R-:W0:Y:S01]  /*0980*/  LDC.64 R16, c[0x4][RZ] ;  /* 0x01000000ff107b82 */ /* 0x000e220000000a00 */
[----:B------:R-:W-:Y:S01]  /*0990*/  IMAD.MOV.U32 R22, RZ, RZ, RZ ;  /* 0x000000ffff167224 */ /* 0x000fe200078e00ff */
[----:B--2---:R-:W-:Y:S02]  /*09a0*/  CS2R R2, SRZ ;  /* 0x0000000000027805 */ /* 0x004fe4000001ff00 */
[----:B------:R-:W-:Y:S01]  /*09b0*/  CS2R R4, SRZ ;  /* 0x0000000000047805 */ /* 0x000fe2000001ff00 */
[----:B------:R-:W-:Y:S02]  /*09c0*/  IMAD.MOV.U32 R7, RZ, RZ, RZ ;  /* 0x000000ffff077224 */ /* 0x000fe400078e00ff */
[----:B0-----:R-:W-:-:S07]  /*09d0*/  IMAD.WIDE.U32 R16, R0, 0xc80, R16 ;  /* 0x00000c8000107825 */ /* 0x001fce00078e0010 */
.L_x_7:
[----:B------:R-:W-:-:S06]  /*09e0*/  IMAD R19, R22, 0x4, R1 ;  /* 0x0000000416137824 */ /* 0x000fcc00078e0201 */
[----:B------:R-:W5:Y:S01]  /*09f0*/  LDL R19, [R19+0x4] ;  /* 0x0000040013137983 */ /* 0x000f620000100800 */
[----:B------:R-:W-:-:S07]  /*0a00*/  IMAD.MOV.U32 R24, RZ, RZ, RZ ;  /* 0x000000ffff187224 */ /* 0x000fce00078e00ff */
.L_x_6:
[----:B-----5:R-:W-:Y:S01]  /*0a10*/  SHF.R.U32.HI R25, RZ, R24, R19 ;  /* 0x00000018ff197219 */ /* 0x020fe20000011613 */
[----:B------:R-:W-:-:S03]  /*0a20*/  IMAD.SHL.U32 R21, R22, 0x20, RZ ;  /* 0x0000002016157824 */ /* 0x000fc600078e00ff */
[----:B------:R-:W-:Y:S01]  /*0a30*/  LOP3.LUT R23, R25, 0x1, RZ, 0xc0, !PT ;  /* 0x0000000119177812 */ /* 0x000fe200078ec0ff */
[----:B------:R-:W-:-:S03]  /*0a40*/  IMAD.IADD R20, R21, 0x1, R24 ;  /* 0x0000000115147824 */ /* 0x000fc600078e0218 */
[----:B------:R-:W-:Y:S01]  /*0a50*/  ISETP.NE.U32.AND P0, PT, R23, 0x1, PT ;  /* 0x000000011700780c */ /* 0x000fe20003f05070 */
[----:B------:R-:W-:-:S04]  /*0a60*/  IMAD R21, R20, 0x5, RZ ;  /* 0x0000000514157824 */ /* 0x000fc800078e02ff */
[----:B------:R-:W-:-:S08]  /*0a70*/  IMAD.WIDE.U32 R20, R21, 0x4, R16 ;  /* 0x0000000415147825 */ /* 0x000fd000078e0010 */
[----:B------:R-:W2:Y:S04]  /*0a80*/  @!P0 LDG.E R26, desc[UR8][R20.64] ;  /* 0x00000008141a8981 */ /* 0x000ea8000c1e1900 */
[----:B------:R-:W3:Y:S04]  /*0a90*/  @!P0 LDG.E R28, desc[UR8][R20.64+0x8] ;  /* 0x00000808141c8981 */ /* 0x000ee8000c1e1900 */
[----:B------:R-:W4:Y:S04]  /*0aa0*/  @!P0 LDG.E R23, desc[UR8][R20.64+0x4] ;  /* 0x0000040814178981 */ /* 0x000f28000c1e1900 */
[----:B------:R-:W4:Y:S01]  /*0ab0*/  @!P0 LDG.E R27, desc[UR8][R20.64+0xc] ;  /* 0x00000c08141b8981 */ /* 0x000f22000c1e1900 */
[----:B------:R-:W-:-:S02]  /*0ac0*/  R2P PR, R25, 0x7e ;  /* 0x0000007e19007804 */ /* 0x000fc40000000000 */
[----:B--2---:R-:W-:Y:S02]  /*0ad0*/  @!P0 LOP3.LUT R7, R7, R26, RZ, 0x3c, !PT ;  /* 0x0000001a07078212 */ /* 0x004fe400078e3cff */
[----:B------:R-:W2:Y:S01]  /*0ae0*/  @!P0 LDG.E R26, desc[UR8][R20.64+0x10] ;  /* 0x00001008141a8981 */ /* 0x000ea2000c1e1900 */
[----:B---3--:R-:W-:-:S08]  /*0af0*/  @!P0 LOP3.LUT R5, R5, R28, RZ, 0x3c, !PT ;  /* 0x0000001c05058212 */ /* 0x008fd000078e3cff */
[----:B------:R-:W3:Y:S01]  /*0b00*/  @P1 LDG.E R28, desc[UR8][R20.64+0x24] ;  /* 0x00002408141c1981 */ /* 0x000ee2000c1e1900 */
[----:B----4-:R-:W-:-:S03]  /*0b10*/  @!P0 LOP3.LUT R4, R4, R23, RZ, 0x3c, !PT ;  /* 0x0000001704048212 */ /* 0x010fc600078e3cff */
[----:B------:R-:W4:Y:S01]  /*0b20*/  @P2 LDG.E R23, desc[UR8][R20.64+0x38] ;  /* 0x0000380814172981 */ /* 0x000f22000c1e1900 */
[----:B------:R-:W-:-:S03]  /*0b30*/  @!P0 LOP3.LUT R2, R2, R27, RZ, 0x3c, !PT ;  /* 0x0000001b02028212 */ /* 0x000fc600078e3cff */
[----:B------:R-:W4:Y:S01]  /*0b40*/  @P3 LDG.E R27, desc[UR8][R20.64+0x4c] ;  /* 0x00004c08141b3981 */ /* 0x000f22000c1e1900 */
[----:B--2---:R-:W-:-:S03]  /*0b50*/  @!P0 LOP3.LUT R3, R3, R26, RZ, 0x3c, !PT ;  /* 0x0000001a03038212 */ /* 0x004fc600078e3cff */
[----:B------:R-:W2:Y:S01]  /*0b60*/  @P1 LDG.E R26, desc[UR8][R20.64+0x14] ;  /* 0x00001408141a1981 */ /* 0x000ea2000c1e1900 */
[----:B---3--:R-:W-:-:S03]  /*0b70*/  @P1 LOP3.LUT R3, R3, R28, RZ, 0x3c, !PT ;  /* 0x0000001c03031212 */ /* 0x008fc600078e3cff */
[----:B------:R-:W3:Y:S01]  /*0b80*/  @P4 LDG.E R28, desc[UR8][R20.64+0x60] ;  /* 0x00006008141c4981 */ /* 0x000ee2000c1e1900 */
[----:B----4-:R-:W-:-:S03]  /*0b90*/  @P2 LOP3.LUT R3, R3, R23, RZ, 0x3c, !PT ;  /* 0x0000001703032212 */ /* 0x010fc600078e3cff */
[----:B------:R-:W4:Y:S01]  /*0ba0*/  @P5 LDG.E R23, desc[UR8][R20.64+0x74] ;  /* 0x0000740814175981 */ /* 0x000f22000c1e1900 */
[----:B------:R-:W-:-:S03]  /*0bb0*/  @P3 LOP3.LUT R3, R3, R27, RZ, 0x3c, !PT ;  /* 0x0000001b03033212 */ /* 0x000fc600078e3cff */
[----:B------:R-:W4:Y:S01]  /*0bc0*/  @P6 LDG.E R27, desc[UR8][R20.64+0x88] ;  /* 0x00008808141b6981 */ /* 0x000f22000c1e1900 */
[----:B---3--:R-:W-:Y:S02]  /*0bd0*/  @P4 LOP3.LUT R3, R3, R28, RZ, 0x3c, !PT ;  /* 0x0000001c03034212 */ /* 0x008fe400078e3cff */
[----:B--2---:R-:W-:Y:S01]  /*0be0*/  @P1 LOP3.LUT R7, R7, R26, RZ, 0x3c, !PT ;  /* 0x0000001a07071212 */ /* 0x004fe200078e3cff */
[----:B------:R-:W2:Y:S01]  /*0bf0*/  @P2 LDG.E R28, desc[UR8][R20.64+0x28] ;  /* 0x00002808141c2981 */ /* 0x000ea2000c1e1900 */
[----:B----4-:R-:W-:-:S03]  /*0c00*/  @P5 LOP3.LUT R3, R3, R23, RZ, 0x3c, !PT ;  /* 0x0000001703035212 */ /* 0x010fc600078e3cff */
[----:B------:R-:W3:Y:S01]  /*0c10*/  @P1 LDG.E R23, desc[UR8][R20.64+0x18] ;  /* 0x0000180814171981 */ /* 0x000ee2000c1e1900 */
[----:B------:R-:W-:-:S03]  /*0c20*/  @P6 LOP3.LUT R3, R3, R27, RZ, 0x3c, !PT ;  /* 0x0000001b03036212 */ /* 0x000fc600078e3cff */
[----:B------:R-:W4:Y:S04]  /*0c30*/  @P1 LDG.E R26, desc[UR8][R20.64+0x1c] ;  /* 0x00001c08141a1981 */ /* 0x000f28000c1e1900 */
[----:B------:R-:W4:Y:S01]  /*0c40*/  @P1 LDG.E R27, desc[UR8][R20.64+0x20] ;  /* 0x00002008141b1981 */ /* 0x000f22000c1e1900 */
[----:B--2---:R-:W-:-:S03]  /*0c50*/  @P2 LOP3.LUT R7, R7, R28, RZ, 0x3c, !PT ;  /* 0x0000001c07072212 */ /* 0x004fc600078e3cff */
[----:B------:R-:W2:Y:S01]  /*0c60*/  @P3 LDG.E R28, desc[UR8][R20.64+0x3c] ;  /* 0x00003c08141c3981 */ /* 0x000ea2000c1e1900 */
[----:B---3--:R-:W-:-:S03]  /*0c70*/  @P1 LOP3.LUT R4, R4, R23, RZ, 0x3c, !PT ;  /* 0x0000001704041212 */ /* 0x008fc600078e3cff */
[----:B------:R-:W3:Y:S01]  /*0c80*/  @P2 LDG.E R23, desc[UR8][R20.64+0x2c] ;  /* 0x00002c0814172981 */ /* 0x000ee2000c1e1900 */
[----:B----4-:R-:W-:-:S03]  /*0c90*/  @P1 LOP3.LUT R5, R5, R26, RZ, 0x3c, !PT ;  /* 0x0000001a05051212 */ /* 0x010fc600078e3cff */
[----:B------:R-:W4:Y:S01]  /*0ca0*/  @P2 LDG.E R26, desc[UR8][R20.64+0x30] ;  /* 0x00003008141a2981 */ /* 0x000f22000c1e1900 */
[----:B------:R-:W-:-:S03]  /*0cb0*/  @P1 LOP3.LUT R2, R2, R27, RZ, 0x3c, !PT ;  /* 0x0000001b02021212 */ /* 0x000fc600078e3cff */
        /* <DEDUP_REMOVED lines=25> */
[----:B------:R-:W-:Y:S02]  /*0e50*/  LOP3.LUT P0, RZ, R25, 0x80, RZ, 0xc0, !PT ;  /* 0x0000008019ff7812 */ /* 0x000fe4000780c0ff */
[----:B--2---:R-:W-:-:S11]  /*0e60*/  @P6 LOP3.LUT R7, R7, R28, RZ, 0x3c, !PT ;  /* 0x0000001c07076212 */ /* 0x004fd600078e3cff */
        /* <DEDUP_REMOVED lines=15> */
[----:B--2---:R-:W-:Y:S02]  /*0f60*/  @P0 LOP3.LUT R3, R3, R28, RZ, 0x3c, !PT ;  /* 0x0000001c03030212 */ /* 0x004fe400078e3cff */
[----:B---3--:R-:W-:Y:S02]  /*0f70*/  @P0 LOP3.LUT R4, R4, R23, RZ, 0x3c, !PT ;  /* 0x0000001704040212 */ /* 0x008fe400078e3cff */
[----:B----4-:R-:W-:Y:S02]  /*0f80*/  @P0 LOP3.LUT R5, R5, R26, RZ, 0x3c, !PT ;  /* 0x0000001a05050212 */ /* 0x010fe400078e3cff */
[----:B------:R-:W-:Y:S02]  /*0f90*/  @P0 LOP3.LUT R2, R2, R27, RZ, 0x3c, !PT ;  /* 0x0000001b02020212 */ /* 0x000fe400078e3cff */
[----:B------:R-:W-:-:S13]  /*0fa0*/  R2P PR, R25.B1, 0x7f ;  /* 0x0000007f19007804 */ /* 0x000fda0000001000 */
[----:B------:R-:W2:Y:S04]  /*0fb0*/  @P0 LDG.E R26, desc[UR8][R20.64+0xa0] ;  /* 0x0000a008141a0981 */ /* 0x000ea8000c1e1900 */
[----:B------:R-:W3:Y:S04]  /*0fc0*/  @P0 LDG.E R23, desc[UR8][R20.64+0xa4] ;  /* 0x0000a40814170981 */ /* 0x000ee8000c1e1900 */
        /* <DEDUP_REMOVED lines=8> */
[----:B--2---:R-:W-:-:S03]  /*1050*/  @P0 LOP3.LUT R5, R5, R26, RZ, 0x3c, !PT ;  /* 0x0000001a05050212 */ /* 0x004fc600078e3cff */
[----:B------:R-:W2:Y:S01]  /*1060*/  @P1 LDG.E R26, desc[UR8][R20.64+0xb4] ;  /* 0x0000b408141a1981 */ /* 0x000ea2000c1e1900 */
[----:B------:R-:W-:Y:S02]  /*1070*/  @P0 LOP3.LUT R2, R2, R27, RZ, 0x3c, !PT ;  /* 0x0000001b02020212 */ /* 0x000fe400078e3cff */
[----:B------:R-:W-:Y:S02]  /*1080*/  LOP3.LUT P0, RZ, R25, 0x8000, RZ, 0xc0, !PT ;  /* 0x0000800019ff7812 */ /* 0x000fe4000780c0ff */
[----:B---3--:R-:W-:Y:S01]  /*1090*/  @P1 LOP3.LUT R4, R4, R23, RZ, 0x3c, !PT ;  /* 0x0000001704041212 */ /* 0x008fe200078e3cff */
[----:B------:R-:W3:Y:S01]  /*10a0*/  @P1 LDG.E R25, desc[UR8][R20.64+0xc0] ;  /* 0x0000c00814191981 */ /* 0x000ee2000c1e1900 */
[----:B----4-:R-:W-:-:S03]  /*10b0*/  @P1 LOP3.LUT R5, R5, R28, RZ, 0x3c, !PT ;  /* 0x0000001c05051212 */ /* 0x010fc600078e3cff */
        /* <DEDUP_REMOVED lines=58> */
[----:B------:R-:W-:Y:S01]  /*1460*/  VIADD R24, R24, 0x10 ;  /* 0x0000001018187836 */ /* 0x000fe20000000000 */
[----:B--2---:R-:W-:Y:S02]  /*1470*/  @P6 LOP3.LUT R3, R3, R26, RZ, 0x3c, !PT ;  /* 0x0000001a03036212 */ /* 0x004fe400078e3cff */
[----:B------:R-:W2:Y:S02]  /*1480*/  @P0 LDG.E R26, desc[UR8][R20.64+0x134] ;  /* 0x00013408141a0981 */ /* 0x000ea4000c1e1900 */
[----:B------:R-:W-:Y:S02]  /*1490*/  ISETP.NE.AND P1, PT, R24, 0x20, PT ;  /* 0x000000201800780c */ /* 0x000fe40003f25270 */
[----:B---3--:R-:W-:Y:S02]  /*14a0*/  @P0 LOP3.LUT R4, R4, R25, RZ, 0x3c, !PT ;  /* 0x0000001904040212 */ /* 0x008fe400078e3cff */
[----:B----4-:R-:W-:-:S02]  /*14b0*/  @P0 LOP3.LUT R3, R3, R28, RZ, 0x3c, !PT ;  /* 0x0000001c03030212 */ /* 0x010fc400078e3cff */
[----:B------:R-:W-:Y:S02]  /*14c0*/  @P0 LOP3.LUT R2, R2, R23, RZ, 0x3c, !PT ;  /* 0x0000001702020212 */ /* 0x000fe400078e3cff */
[----:B--2---:R-:W-:-:S05]  /*14d0*/  @P0 LOP3.LUT R5, R5, R26, RZ, 0x3c, !PT ;  /* 0x0000001a05050212 */ /* 0x004fca00078e3cff */
[----:B------:R-:W-:Y:S05]  /*14e0*/  @P1 BRA `(.L_x_6) ;  /* 0xfffffff400481947 */ /* 0x000fea000383ffff */
[----:B------:R-:W-:-:S05]  /*14f0*/  VIADD R22, R22, 0x1 ;  /* 0x0000000116167836 */ /* 0x000fca0000000000 */
[----:B------:R-:W-:-:S13]  /*1500*/  ISETP.NE.AND P0, PT, R22, 0x5, PT ;  /* 0x000000051600780c */ /* 0x000fda0003f05270 */
[----:B------:R-:W-:Y:S05]  /*1510*/  @P0 BRA `(.L_x_7) ;  /* 0xfffffff400300947 */ /* 0x000fea000383ffff */
[----:B------:R0:W-:Y:S01]  /*1520*/  STL [R1+0x4], R7 ;  /* 0x0000040701007387 */ /* 0x0001e20000100800 */
[----:B------:R-:W-:-:S03]  /*1530*/  ULOP3.LUT UR4, UR6, 0x3, URZ, 0xc0, !UPT ;  /* 0x0000000306047892 */ /* 0x000fc6000f8ec0ff */
[----:B------:R0:W-:Y:S01]  /*1540*/  STL.64 [R1+0x8], R4 ;  /* 0x0000080401007387 */ /* 0x0001e20000100a00 */
[----:B------:R-:W-:-:S03]  /*1550*/  UISETP.NE.U32.AND UP0, UPT, UR4, 0x1, UPT ;  /* 0x000000010400788c */ /* 0x000fc6000bf05070 */
[----:B------:R0:W-:Y:S01]  /*1560*/  STL.64 [R1+0x10], R2 ;  /* 0x0000100201007387 */ /* 0x0001e20000100a00 */
[----:B------:R-:W-:-:S09]  /*1570*/  UISETP.NE.AND.EX UP0, UPT, URZ, URZ, UPT, UP0 ;  /* 0x000000ffff00728c */ /* 0x000fd2000bf05300 */
[----:B------:R-:W-:Y:S05]  /*1580*/  BRA.U !UP0, `(.L_x_5) ;  /* 0x0000001908087547 */ /* 0x000fea000b800000 */
[----:B------:R-:W-:Y:S01]  /*1590*/  UMOV UR4, URZ ;  /* 0x000000ff00047c82 */ /* 0x000fe20008000000 */
[----:B------:R-:W-:Y:S01]  /*15a0*/  UMOV UR5, URZ ;  /* 0x000000ff00057c82 */ /* 0x000fe20008000000 */
[----:B------:R-:W-:Y:S02]  /*15b0*/  IMAD.MOV.U32 R22, RZ, RZ, RZ ;  /* 0x000000ffff167224 */ /* 0x000fe400078e00ff */
[----:B0-----:R-:W-:Y:S02]  /*15c0*/  IMAD.MOV.U32 R7, RZ, RZ, RZ ;  /* 0x000000ffff077224 */ /* 0x001fe400078e00ff */
[----:B------:R-:W-:Y:S02]  /*15d0*/  IMAD.U32 R3, RZ, RZ, UR4 ;  /* 0x00000004ff037e24 */ /* 0x000fe4000f8e00ff */
[----:B------:R-:W-:Y:S02]  /*15e0*/  IMAD.U32 R2, RZ, RZ, UR5 ;  /* 0x00000005ff027e24 */ /* 0x000fe4000f8e00ff */
[----:B------:R-:W-:-:S02]  /*15f0*/  IMAD.U32 R5, RZ, RZ, UR4 ;  /* 0x00000004ff057e24 */ /* 0x000fc4000f8e00ff */
[----:B------:R-:W-:-:S07]  /*1600*/  IMAD.U32 R4, RZ, RZ, UR5 ;  /* 0x00000005ff047e24 */ /* 0x000fce000f8e00ff */
.L_x_9:
[----:B------:R-:W-:-:S06]  /*1610*/  IMAD R19, R22, 0x4, R1 ;  /* 0x0000000416137824 */ /* 0x000fcc00078e0201 */
[----:B------:R-:W5:Y:S01]  /*1620*/  LDL R19, [R19+0x4] ;  /* 0x0000040013137983 */ /* 0x000f620000100800 */
[----:B------:R-:W-:-:S07]  /*1630*/  IMAD.MOV.U32 R24, RZ, RZ, RZ ;  /* 0x000000ffff187224 */ /* 0x000fce00078e00ff */
.L_x_8:
        /* <DEDUP_REMOVED lines=183> */
[----:B------:R-:W-:Y:S05]  /*21b0*/  BRA.U UP0, `(.L_x_5) ;  /* 0x0000000900fc7547 */ /* 0x000fea000b800000 */
[----:B------:R-:W-:Y:S01]  /*21c0*/  UMOV UR4, URZ ;  /* 0x000000ff00047c82 */ /* 0x000fe20008000000 */
[----:B------:R-:W-:Y:S01]  /*21d0*/  UMOV UR5, URZ ;  /* 0x000000ff00057c82 */ /* 0x000fe20008000000 */
[----:B------:R-:W-:Y:S02]  /*21e0*/  IMAD.MOV.U32 R22, RZ, RZ, RZ ;  /* 0x000000ffff167224 */ /* 0x000fe400078e00ff */
[----:B-1----:R-:W-:Y:S02]  /*21f0*/  IMAD.MOV.U32 R7, RZ, RZ, RZ ;  /* 0x000000ffff077224 */ /* 0x002fe400078e00ff */
[----:B------:R-:W-:Y:S02]  /*2200*/  IMAD.U32 R3, RZ, RZ, UR4 ;  /* 0x00000004ff037e24 */ /* 0x000fe4000f8e00ff */
[----:B------:R-:W-:Y:S02]  /*2210*/  IMAD.U32 R2, RZ, RZ, UR5 ;  /* 0x00000005ff027e24 */ /* 0x000fe4000f8e00ff */
[----:B------:R-:W-:-:S02]  /*2220*/  IMAD.U32 R5, RZ, RZ, UR4 ;  /* 0x00000004ff057e24 */ /* 0x000fc4000f8e00ff */
[----:B------:R-:W-:-:S07]  /*2230*/  IMAD.U32 R4, RZ, RZ, UR5 ;  /* 0x00000005ff047e24 */ /* 0x000fce000f8e00ff */
.L_x_11:
[----:B------:R-:W-:-:S06]  /*2240*/  IMAD R19, R22, 0x4, R1 ;  /* 0x0000000416137824 */ /* 0x000fcc00078e0201 */
[----:B------:R-:W5:Y:S01]  /*2250*/  LDL R19, [R19+0x4] ;  /* 0x0000040013137983 */ /* 0x000f620000100800 */
[----:B------:R-:W-:-:S07]  /*2260*/  IMAD.MOV.U32 R24, RZ, RZ, RZ ;  /* 0x000000ffff187224 */ /* 0x000fce00078e00ff */
.L_x_10:
        /* <DEDUP_REMOVED lines=177> */
[----:B------:R3:W-:Y:S04]  /*2d80*/  STL [R1+0x4], R7 ;  /* 0x0000040701007387 */ /* 0x0007e80000100800 */
[----:B------:R3:W-:Y:S04]  /*2d90*/  STL.64 [R1+0x8], R4 ;  /* 0x0000080401007387 */ /* 0x0007e80000100a00 */
[----:B------:R3:W-:Y:S02]  /*2da0*/  STL.64 [R1+0x10], R2 ;  /* 0x0000100201007387 */ /* 0x0007e40000100a00 */
.L_x_5:
[----:B------:R-:W-:Y:S01]  /*2db0*/  UISETP.GT.U32.AND UP0, UPT, UR6, 0x3, UPT ;  /* 0x000000030600788c */ /* 0x000fe2000bf04070 */
[----:B------:R-:W-:Y:S01]  /*2dc0*/  VIADD R0, R0, 0x1 ;  /* 0x0000000100007836 */ /* 0x000fe20000000000 */
[----:B------:R-:W-:Y:S02]  /*2dd0*/  USHF.R.U64 UR4, UR6, 0x2, UR7 ;  /* 0x0000000206047899 */ /* 0x000fe40008001207 */
[----:B------:R-:W-:Y:S02]  /*2de0*/  UISETP.GT.U32.AND.EX UP0, UPT, UR7, URZ, UPT, UP0 ;  /* 0x000000ff0700728c */ /* 0x000fe4000bf04100 */
[----:B------:R-:W-:-:S03]  /*2df0*/  USHF.R.U32.HI UR5, URZ, 0x2, UR7 ;  /* 0x00000002ff057899 */ /* 0x000fc60008011607 */
[----:B------:R-:W-:-:S04]  /*2e00*/  UMOV UR6, UR4 ;  /* 0x0000000400067c82 */ /* 0x000fc80008000000 */
[----:B------:R-:W-:Y:S01]  /*2e10*/  UMOV UR7, UR5 ;  /* 0x0000000500077c82 */ /* 0x000fe20008000000 */
[----:B------:R-:W-:Y:S05]  /*2e20*/  BRA.U UP0, `(.L_x_12) ;  /* 0xffffffd900c47547 */ /* 0x000fea000b83ffff */
.L_x_4:
[----:B------:R-:W4:Y:S01]  /*2e30*/  LDCU UR4, c[0x0][0x3c0] ;  /* 0x00007800ff0477ac */ /* 0x000f220008000800 */
[----:B------:R-:W-:Y:S01]  /*2e40*/  BSSY.RECONVERGENT B0, `(.L_x_13) ;  /* 0x0000078000007945 */ /* 0x000fe20003800200 */
[----:B------:R-:W5:Y:S01]  /*2e50*/  LDCU.64 UR6, c[0x0][0x3a8] ;  /* 0x00007500ff0677ac */ /* 0x000f620008000a00 */
[----:B----4-:R-:W-:Y:S01]  /*2e60*/  UISETP.GT.AND UP0, UPT, UR4, URZ, UPT ;  /* 0x000000ff0400728c */ /* 0x010fe2000bf04270 */
[----:B-----5:R-:W-:-:S04]  /*2e70*/  LEA R16, P0, R8, UR6, 0x2 ;  /* 0x0000000608107c11 */ /* 0x020fc8000f8010ff */
[----:B------:R-:W-:-:S04]  /*2e80*/  LEA.HI.X R17, R8, UR7, R9, 0x2, P0 ;  /* 0x0000000708117c11 */ /* 0x000fc800080f1409 */
[----:B------:R-:W-:Y:S05]  /*2e90*/  BRA.U UP0, `(.L_x_14) ;  /* 0x0000000100147547 */ /* 0x000fea000b800000 */
[----:B------:R-:W4:Y:S02]  /*2ea0*/  LDCU.64 UR4, c[0x0][0x3a0] ;  /* 0x00007400ff0477ac */ /* 0x000f240008000a00 */
[----:B----4-:R-:W-:-:S04]  /*2eb0*/  LEA R8, P0, R10, UR4, 0x2 ;  /* 0x000000040a087c11 */ /* 0x010fc8000f8010ff */
[----:B------:R-:W-:-:S05]  /*2ec0*/  LEA.HI.X R9, R10, UR5, R11, 0x2, P0 ;  /* 0x000000050a097c11 */ /* 0x000fca00080f140b */
[----:B------:R4:W5:Y:S01]  /*2ed0*/  LDG.E R8, desc[UR8][R8.64] ;  /* 0x0000000808087981 */ /* 0x000962000c1e1900 */
[----:B------:R-:W-:Y:S05]  /*2ee0*/  BRA `(.L_x_15) ;  /* 0x0000000400b47947 */ /* 0x000fea0003800000 */
.L_x_14:
[----:B------:R-:W4:Y:S01]  /*2ef0*/  LDCU.128 UR4, c[0x0][0x390] ;  /* 0x00007200ff0477ac */ /* 0x000f220008000c00 */
[----:B------:R-:W0:Y:S01]  /*2f00*/  LDCU.64 UR10, c[0x0][0x3a0] ;  /* 0x00007400ff0a77ac */ /* 0x000e220008000a00 */
[----:B----4-:R-:W-:Y:S01]  /*2f10*/  LEA R20, P0, R14, UR4, 0x2 ;  /* 0x000000040e147c11 */ /* 0x010fe2000f8010ff */
[----:B------:R-:W-:Y:S01]  /*2f20*/  IMAD.MOV.U32 R0, RZ, RZ, RZ ;  /* 0x000000ffff007224 */ /* 0x000fe200078e00ff */
[----:B------:R-:W-:Y:S01]  /*2f30*/  LEA R22, P1, R12, UR6, 0x2 ;  /* 0x000000060c167c11 */ /* 0x000fe2000f8210ff */
[----:B------:R-:W4:Y:S01]  /*2f40*/  LDCU UR4, c[0x0][0x3c0] ;  /* 0x00007800ff0477ac */ /* 0x000f220008000800 */
[----:B0-----:R-:W-:Y:S02]  /*2f50*/  LEA R24, P2, R10, UR10, 0x2 ;  /* 0x0000000a0a187c11 */ /* 0x001fe4000f8410ff */
[----:B------:R-:W-:Y:S02]  /*2f60*/  LEA.HI.X R21, R14, UR5, R15, 0x2, P0 ;  /* 0x000000050e157c11 */ /* 0x000fe400080f140f */
[----:B------:R-:W-:-:S02]  /*2f70*/  LEA.HI.X R23, R12, UR7, R13, 0x2, P1 ;  /* 0x000000070c177c11 */ /* 0x000fc400088f140d */
[----:B------:R-:W-:Y:S01]  /*2f80*/  LEA.HI.X R25, R10, UR11, R11, 0x2, P2 ;  /* 0x0000000b0a197c11 */ /* 0x000fe200090f140b */
[----:B------:R0:W5:Y:S04]  /*2f90*/  LDG.E R9, desc[UR8][R20.64] ;  /* 0x0000000814097981 */ /* 0x000168000c1e1900 */
[----:B------:R0:W5:Y:S04]  /*2fa0*/  LDG.E R10, desc[UR8][R22.64] ;  /* 0x00000008160a7981 */ /* 0x000168000c1e1900 */
[----:B------:R0:W5:Y:S01]  /*2fb0*/  LDG.E R8, desc[UR8][R24.64] ;  /* 0x0000000818087981 */ /* 0x000162000c1e1900 */
[----:B------:R-:W-:-:S02]  /*2fc0*/  IMAD.MOV.U32 R14, RZ, RZ, RZ ;  /* 0x000000ffff0e7224 */ /* 0x000fc400078e00ff */
[----:B------:R-:W-:Y:S02]  /*2fd0*/  IMAD.MOV.U32 R11, RZ, RZ, R3 ;  /* 0x000000ffff0b7224 */ /* 0x000fe400078e0003 */
[----:B------:R-:W-:Y:S02]  /*2fe0*/  IMAD.MOV.U32 R12, RZ, RZ, RZ ;  /* 0x000000ffff0c7224 */ /* 0x000fe400078e00ff */
[----:B------:R-:W-:Y:S02]  /*2ff0*/  IMAD.MOV.U32 R13, RZ, RZ, R2 ;  /* 0x000000ffff0d7224 */ /* 0x000fe400078e0002 */
[----:B----4-:R-:W-:-:S07]  /*3000*/  IMAD.MOV.U32 R15, RZ, RZ, R5 ;  /* 0x000000ffff0f7224 */ /* 0x010fce00078e0005 */
.L_x_24:
[----:B------:R-:W-:Y:S01]  /*3010*/  ISETP.NE.AND P0, PT, R0, 0x1, PT ;  /* 0x000000010000780c */ /* 0x000fe20003f05270 */
[----:B------:R-:W-:Y:S01]  /*3020*/  BSSY.RECONVERGENT B1, `(.L_x_16) ;  /* 0x000004b000017945 */ /* 0x000fe20003800200 */
[----:B------:R-:W-:Y:S02]  /*3030*/  IMAD.MOV.U32 R19, RZ, RZ, R14 ;  /* 0x000000ffff137224 */ /* 0x000fe400078e000e */
[----:B------:R-:W-:-:S09]  /*3040*/  IMAD.MOV.U32 R0, RZ, RZ, RZ ;  /* 0x000000ffff007224 */ /* 0x000fd200078e00ff */
[----:B------:R-:W-:Y:S05]  /*3050*/  @!P0 BRA `(.L_x_17) ;  /* 0x00000004001c8947 */ /* 0x000fea0003800000 */
[----:B------:R-:W-:Y:S01]  /*3060*/  SHF.R.U32.HI R0, RZ, 0x2, R7 ;  /* 0x00000002ff007819 */ /* 0x000fe20000011607 */
[----:B-123--:R-:W-:Y:S01]  /*3070*/  IMAD.SHL.U32 R3, R11, 0x10, RZ ;  /* 0x000000100b037824 */ /* 0x00efe200078e00ff */
[----:B------:R-:W-:Y:S01]  /*3080*/  BSSY.RECONVERGENT B2, `(.L_x_18) ;  /* 0x000003b000027945 */ /* 0x000fe20003800200 */
[----:B------:R-:W-:Y:S01]  /*3090*/  IMAD.MOV.U32 R14, RZ, RZ, 0x3e055027 ;  /* 0x3e055027ff0e7424 */ /* 0x000fe200078e00ff */
[----:B------:R-:W-:-:S05]  /*30a0*/  LOP3.LUT R0, R0, R7, RZ, 0x3c, !PT ;  /* 0x0000000700007212 */ /* 0x000fca00078e3cff */
[----:B------:R-:W-:-:S05]  /*30b0*/  IMAD.SHL.U32 R7, R0, 0x2, RZ ;  /* 0x0000000200077824 */ /* 0x000fca00078e00ff */
[----:B------:R-:W-:Y:S01]  /*30c0*/  LOP3.LUT R0, R0, R7, R3, 0x96, !PT ;  /* 0x0000000700007212 */ /* 0x000fe200078e9603 */
[----:B------:R-:W-:-:S03]  /*30d0*/  IMAD.MOV.U32 R3, RZ, RZ, 0x2f800000 ;  /* 0x2f800000ff037424 */ /* 0x000fc600078e00ff */
[----:B------:R-:W-:-:S04]  /*30e0*/  LOP3.LUT R13, R0, R11, RZ, 0x3c, !PT ;  /* 0x0000000b000d7212 */ /* 0x000fc800078e3cff */
[C---:B------:R-:W-:Y:S01]  /*30f0*/  IADD3 R0, PT, PT, R6.reuse, 0x587c5, R13 ;  /* 0x000587c506007810 */ /* 0x040fe20007ffe00d */
[----:B------:R-:W-:-:S03]  /*3100*/  VIADD R6, R6, 0xb0f8a ;  /* 0x000b0f8a06067836 */ /* 0x000fc60000000000 */
[----:B------:R-:W-:-:S05]  /*3110*/  I2FP.F32.U32 R0, R0 ;  /* 0x0000000000007245 */ /* 0x000fca0000201000 */
[----:B------:R-:W-:-:S05]  /*3120*/  FFMA R0, R0, R3, 1.1641532182693481445e-10 ;  /* 0x2f00000000007423 */ /* 0x000fca0000000003 */
[----:B------:R-:W-:-:S13]  /*3130*/  FSETP.GEU.AND P0, PT, R0, 1.175494350822287508e-38, PT ;  /* 0x008000000000780b */ /* 0x000fda0003f0e000 */
[----:B------:R-:W-:-:S04]  /*3140*/  @!P0 FMUL R0, R0, 8388608 ;  /* 0x4b00000000008820 */ /* 0x000fc80000400000 */
[----:B------:R-:W-:-:S05]  /*3150*/  VIADD R3, R0, 0xc0d55555 ;  /* 0xc0d5555500037836 */ /* 0x000fca0000000000 */
[----:B------:R-:W-:-:S05]  /*3160*/  LOP3.LUT R7, R3, 0xff800000, RZ, 0xc0, !PT ;  /* 0xff80000003077812 */ /* 0x000fca00078ec0ff */
[----:B------:R-:W-:-:S04]  /*3170*/  IMAD.IADD R3, R0, 0x1, -R7 ;  /* 0x0000000100037824 */ /* 0x000fc800078e0a07 */
[----:B------:R-:W-:Y:S01]  /*3180*/  FADD R15, R3, -1 ;  /* 0xbf800000030f7421 */ /* 0x000fe20000000000 */
[----:B------:R-:W-:Y:S02]  /*3190*/  FSEL R3, RZ, -23, P0 ;  /* 0xc1b80000ff037808 */ /* 0x000fe40000000000 */
[----:B------:R-:W-:Y:S01]  /*31a0*/  ISETP.GT.U32.AND P0, PT, R0, 0x7f7fffff, PT ;  /* 0x7f7fffff0000780c */ /* 0x000fe20003f04070 */
[----:B------:R-:W-:-:S04]  /*31b0*/  FFMA R14, R15, -R14, 0.14084610342979431152 ;  /* 0x3e1039f60f0e7423 */ /* 0x000fc8000000080e */
[----:B------:R-:W-:-:S04]  /*31c0*/  FFMA R14, R15, R14, -0.12148627638816833496 ;  /* 0xbdf8cdcc0f0e7423 */ /* 0x000fc8000000000e */
[----:B------:R-:W-:-:S04]  /*31d0*/  FFMA R14, R15, R14, 0.13980610668659210205 ;  /* 0x3e0f29550f0e7423 */ /* 0x000fc8000000000e */
[----:B------:R-:W-:-:S04]  /*31e0*/  FFMA R14, R15, R14, -0.16684235632419586182 ;  /* 0xbe2ad8b90f0e7423 */ /* 0x000fc8000000000e */
[----:B------:R-:W-:-:S04]  /*31f0*/  FFMA R14, R15, R14, 0.20012299716472625732 ;  /* 0x3e4ced0b0f0e7423 */ /* 0x000fc8000000000e */
[----:B------:R-:W-:-:S04]  /*3200*/  FFMA R14, R15, R14, -0.24999669194221496582 ;  /* 0xbe7fff220f0e7423 */ /* 0x000fc8000000000e */
[----:B------:R-:W-:-:S04]  /*3210*/  FFMA R14, R15, R14, 0.33333182334899902344 ;  /* 0x3eaaaa780f0e7423 */ /* 0x000fc8000000000e */
[C---:B0-----:R-:W-:Y:S01]  /*3220*/  FFMA R20, R15.reuse, R14, -0.5 ;  /* 0xbf0000000f147423 */ /* 0x041fe2000000000e */
[----:B------:R-:W-:Y:S01]  /*3230*/  I2FP.F32.S32 R14, R7 ;  /* 0x00000007000e7245 */ /* 0x000fe20000201400 */
[----:B------:R-:W-:Y:S02]  /*3240*/  IMAD.MOV.U32 R7, RZ, RZ, 0x7f800000 ;  /* 0x7f800000ff077424 */ /* 0x000fe400078e00ff */
[C---:B------:R-:W-:Y:S02]  /*3250*/  FMUL R20, R15.reuse, R20 ;  /* 0x000000140f147220 */ /* 0x040fe40000400000 */
[----:B------:R-:W-:Y:S01]  /*3260*/  FFMA R14, R14, 1.1920928955078125e-07, R3 ;  /* 0x340000000e0e7823 */ /* 0x000fe20000000003 */
[----:B------:R-:W-:Y:S01]  /*3270*/  SHF.R.U32.HI R3, RZ, 0x2, R4 ;  /* 0x00000002ff037819 */ /* 0x000fe20000011604 */
[----:B------:R-:W-:-:S03]  /*3280*/  FFMA R15, R15, R20, R15 ;  /* 0x000000140f0f7223 */ /* 0x000fc6000000000f */
[----:B------:R-:W-:Y:S01]  /*3290*/  LOP3.LUT R3, R3, R4, RZ, 0x3c, !PT ;  /* 0x0000000403037212 */ /* 0x000fe200078e3cff */
[----:B------:R-:W-:Y:S01]  /*32a0*/  FFMA R14, R14, 0.69314718246459960938, R15 ;  /* 0x3f3172180e0e7823 */ /* 0x000fe2000000000f */
[C---:B------:R-:W-:Y:S01]  /*32b0*/  @P0 FFMA R14, R0.reuse, R7, +INF ;  /* 0x7f800000000e0423 */ /* 0x040fe20000000007 */
[----:B------:R-:W-:Y:S01]  /*32c0*/  IMAD.SHL.U32 R4, R13, 0x10, RZ ;  /* 0x000000100d047824 */ /* 0x000fe200078e00ff */
[----:B------:R-:W-:Y:S01]  /*32d0*/  FSETP.NEU.AND P0, PT, R0, RZ, PT ;  /* 0x000000ff0000720b */ /* 0x000fe20003f0d000 */
[----:B------:R-:W-:Y:S02]  /*32e0*/  IMAD.SHL.U32 R7, R3, 0x2, RZ ;  /* 0x0000000203077824 */ /* 0x000fe400078e00ff */
[----:B------:R-:W-:-:S03]  /*32f0*/  FMUL R14, R14, -2 ;  /* 0xc00000000e0e7820 */ /* 0x000fc60000400000 */
[----:B------:R-:W-:Y:S01]  /*3300*/  LOP3.LUT R4, R3, R7, R4, 0x96, !PT ;  /* 0x0000000703047212 */ /* 0x000fe200078e9604 */
[----:B------:R-:W-:Y:S01]  /*3310*/  IMAD.MOV.U32 R7, RZ, RZ, 0x30c90fdb ;  /* 0x30c90fdbff077424 */ /* 0x000fe200078e00ff */
[----:B------:R-:W-:Y:S02]  /*3320*/  FSEL R15, R14, +INF , P0 ;  /* 0x7f8000000e0f7808 */ /* 0x000fe40000000000 */
[----:B------:R-:W-:Y:S02]  /*3330*/  LOP3.LUT R3, R4, R13, RZ, 0x3c, !PT ;  /* 0x0000000d04037212 */ /* 0x000fe400078e3cff */
[----:B------:R0:W1:Y:S01]  /*3340*/  MUFU.RSQ R20, R15 ;  /* 0x0000000f00147308 */ /* 0x0000620000001400 */
[----:B------:R-:W-:Y:S02]  /*3350*/  VIADD R4, R15, 0xf3000000 ;  /* 0xf30000000f047836 */ /* 0x000fe40000000000 */
[----:B------:R-:W-:-:S03]  /*3360*/  IMAD.IADD R0, R3, 0x1, R6 ;  /* 0x0000000103007824 */ /* 0x000fc600078e0206 */
[----:B------:R-:W-:Y:S02]  /*3370*/  ISETP.GT.U32.AND P0, PT, R4, 0x727fffff, PT ;  /* 0x727fffff0400780c */ /* 0x000fe40003f04070 */
[----:B------:R-:W-:-:S05]  /*3380*/  I2FP.F32.U32 R0, R0 ;  /* 0x0000000000007245 */ /* 0x000fca0000201000 */
[----:B------:R-:W-:-:S06]  /*3390*/  FFMA R4, R0, R7, 7.314590599882819788e-10 ;  /* 0x30490fdb00047423 */ /* 0x000fcc0000000007 */
[----:B01----:R-:W-:Y:S05]  /*33a0*/  @!P0 BRA `(.L_x_19) ;  /* 0x0000000000108947 */ /* 0x003fea0003800000 */
[----:B------:R-:W-:-:S07]  /*33b0*/  MOV R22, 0x33d0 ;  /* 0x000033d000167802 */ /* 0x000fce0000000f00 */
[----:B-----5:R-:W-:Y:S05]  /*33c0*/  CALL.REL.NOINC `($__internal_0_$__cuda_sm20_sqrt_rn_f32_slowpath) ;  /* 0x0000000000d47944 */ /* 0x020fea0003c00000 */
[----:B------:R-:W-:Y:S01]  /*33d0*/  IMAD.MOV.U32 R14, RZ, RZ, R7 ;  /* 0x000000ffff0e7224 */ /* 0x000fe200078e0007 */
[----:B------:R-:W-:Y:S06]  /*33e0*/  BRA `(.L_x_20) ;  /* 0x0000000000107947 */ /* 0x000fec0003800000 */
.L_x_19:
[----:B------:R-:W-:Y:S01]  /*33f0*/  FMUL.FTZ R14, R15, R20 ;  /* 0x000000140f0e7220 */ /* 0x000fe20000410000 */
[----:B------:R-:W-:-:S03]  /*3400*/  FMUL.FTZ R0, R20, 0.5 ;  /* 0x3f00000014007820 */ /* 0x000fc60000410000 */
[----:B------:R-:W-:-:S04]  /*3410*/  FFMA R7, -R14, R14, R15 ;  /* 0x0000000e0e077223 */ /* 0x000fc8000000010f */
[----:B------:R-:W-:-:S07]  /*3420*/  FFMA R14, R7, R0, R14 ;  /* 0x00000000070e7223 */ /* 0x000fce000000000e */
.L_x_20:
[----:B------:R-:W-:Y:S05]  /*3430*/  BSYNC.RECONVERGENT B2 ;  /* 0x0000000000027941 */ /* 0x000fea0003800200 */
.L_x_18:
[----:B------:R-:W-:Y:S01]  /*3440*/  FMUL.RZ R20, R4, 0.15915493667125701904 ;  /* 0x3e22f98304147820 */ /* 0x000fe2000040c000 */
[----:B------:R-:W-:Y:S02]  /*3450*/  IMAD.MOV.U32 R15, RZ, RZ, R11 ;  /* 0x000000ffff0f7224 */ /* 0x000fe400078e000b */
[----:B------:R-:W-:Y:S01]  /*3460*/  IMAD.MOV.U32 R0, RZ, RZ, 0x1 ;  /* 0x00000001ff007424 */ /* 0x000fe200078e00ff */
[----:B------:R-:W0:Y:S01]  /*3470*/  MUFU.SIN R19, R20 ;  /* 0x0000001400137308 */ /* 0x000e220000000400 */
[----:B------:R-:W-:-:S07]  /*3480*/  IMAD.MOV.U32 R4, RZ, RZ, R2 ;  /* 0x000000ffff047224 */ /* 0x000fce00078e0002 */
[----:B------:R-:W1:Y:S01]  /*3490*/  MUFU.COS R7, R20 ;  /* 0x0000001400077308 */ /* 0x000e620000000000 */
[-C--:B0-----:R-:W-:Y:S01]  /*34a0*/  FMUL R19, R19, R14.reuse ;  /* 0x0000000e13137220 */ /* 0x081fe20000400000 */
[----:B-1----:R-:W-:Y:S01]  /*34b0*/  FMUL R14, R7, R14 ;  /* 0x0000000e070e7220 */ /* 0x002fe20000400000 */
[----:B------:R-:W-:-:S07]  /*34c0*/  IMAD.MOV.U32 R7, RZ, RZ, R5 ;  /* 0x000000ffff077224 */ /* 0x000fce00078e0005 */
.L_x_17:
[----:B------:R-:W-:Y:S05]  /*34d0*/  BSYNC.RECONVERGENT B1 ;  /* 0x0000000000017941 */ /* 0x000fea0003800200 */
.L_x_16:
[----:B-123-5:R-:W-:Y:S01]  /*34e0*/  FFMA R5, R10, R19, R9 ;  /* 0x000000130a057223 */ /* 0x02efe20000000009 */
[----:B------:R-:W-:Y:S04]  /*34f0*/  BSSY.RECONVERGENT B1, `(.L_x_21) ;  /* 0x0000006000017945 */ /* 0x000fe80003800200 */
[----:B------:R-:W-:-:S13]  /*3500*/  FSETP.GTU.AND P0, PT, R8, R5, PT ;  /* 0x000000050800720b */ /* 0x000fda0003f0c000 */
[----:B------:R-:W-:Y:S05]  /*3510*/  @P0 BRA `(.L_x_22) ;  /* 0x00000000000c0947 */ /* 0x000fea0003800000 */
[----:B------:R-:W2:Y:S02]  /*3520*/  LDG.E R2, desc[UR8][R16.64] ;  /* 0x0000000810027981 */ /* 0x000ea4000c1e1900 */
[----:B--2---:R-:W-:-:S13]  /*3530*/  FSETP.GTU.AND P0, PT, R5, R2, PT ;  /* 0x000000020500720b */ /* 0x004fda0003f0c000 */
[----:B------:R-:W-:Y:S05]  /*3540*/  @!P0 BRA `(.L_x_23) ;  /* 0x0000000000648947 */ /* 0x000fea0003800000 */
.L_x_22:
[----:B------:R-:W-:Y:S05]  /*3550*/  BSYNC.RECONVERGENT B1 ;  /* 0x0000000000017941 */ /* 0x000fea0003800200 */
.L_x_21:
[----:B------:R-:W-:Y:S02]  /*3560*/  VIADD R12, R12, 0x1 ;  /* 0x000000010c0c7836 */ /* 0x000fe40000000000 */
[----:B------:R-:W-:Y:S02]  /*3570*/  IMAD.MOV.U32 R11, RZ, RZ, R3 ;  /* 0x000000ffff0b7224 */ /* 0x000fe400078e0003 */
[----:B------:R-:W-:Y:S01]  /*3580*/  IMAD.MOV.U32 R2, RZ, RZ, R13 ;  /* 0x000000ffff027224 */ /* 0x000fe200078e000d */
[----:B------:R-:W-:Y:S01]  /*3590*/  ISETP.NE.AND P0, PT, R12, UR4, PT ;  /* 0x000000040c007c0c */ /* 0x000fe2000bf05270 */
[----:B------:R-:W-:-:S12]  /*35a0*/  IMAD.MOV.U32 R5, RZ, RZ, R15 ;  /* 0x000000ffff057224 */ /* 0x000fd800078e000f */
[----:B------:R-:W-:Y:S05]  /*35b0*/  @P0 BRA `(.L_x_24) ;  /* 0xfffffff800940947 */ /* 0x000fea000383ffff */
.L_x_15:
[----:B------:R-:W-:Y:S05]  /*35c0*/  BSYNC.RECONVERGENT B0 ;  /* 0x0000000000007941 */ /* 0x000fea0003800200 */
.L_x_13:
[----:B------:R-:W4:Y:S01]  /*35d0*/  LDG.E R17, desc[UR8][R16.64] ;  /* 0x0000000810117981 */ /* 0x000f22000c1e1900 */
[----:B------:R-:W-:Y:S01]  /*35e0*/  SHF.R.U32.HI R0, RZ, 0x2, R7 ;  /* 0x00000002ff007819 */ /* 0x000fe20000011607 */
[----:B0123--:R-:W0:Y:S03]  /*35f0*/  LDC.64 R4, c[0x0][0x380] ;  /* 0x0000e000ff047b82 */ /* 0x00fe260000000a00 */
[----:B------:R-:W-:Y:S01]  /*3600*/  LOP3.LUT R0, R0, R7, RZ, 0x3c, !PT ;  /* 0x0000000700007212 */ /* 0x000fe200078e3cff */
[----:B------:R-:W-:-:S04]  /*3610*/  IMAD.SHL.U32 R7, R3, 0x10, RZ ;  /* 0x0000001003077824 */ /* 0x000fc800078e00ff */
[----:B------:R-:W-:-:S05]  /*3620*/  IMAD.SHL.U32 R2, R0, 0x2, RZ ;  /* 0x0000000200027824 */ /* 0x000fca00078e00ff */
[----:B------:R-:W-:-:S04]  /*3630*/  LOP3.LUT R2, R0, R2, R7, 0x96, !PT ;  /* 0x0000000200027212 */ /* 0x000fc800078e9607 */
[----:B------:R-:W-:Y:S01]  /*3640*/  LOP3.LUT R3, R2, R3, RZ, 0x3c, !PT ;  /* 0x0000000302037212 */ /* 0x000fe200078e3cff */
[----:B------:R-:W-:-:S03]  /*3650*/  IMAD.MOV.U32 R2, RZ, RZ, 0x2f800000 ;  /* 0x2f800000ff027424 */ /* 0x000fc600078e00ff */
[----:B------:R-:W-:Y:S01]  /*3660*/  IADD3 R3, PT, PT, R6, 0x587c5, R3 ;  /* 0x000587c506037810 */ /* 0x000fe20007ffe003 */
[----:B0-----:R-:W-:-:S03]  /*3670*/  IMAD.WIDE R4, R18, 0x4, R4 ;  /* 0x0000000412047825 */ /* 0x001fc600078e0204 */
[----:B------:R-:W-:-:S05]  /*3680*/  I2FP.F32.U32 R3, R3 ;  /* 0x0000000300037245 */ /* 0x000fca0000201000 */
[----:B------:R-:W-:Y:S01]  /*3690*/  FFMA R3, R3, R2, 1.1641532182693481445e-10 ;  /* 0x2f00000003037423 */ /* 0x000fe20000000002 */
[----:B----45:R-:W-:-:S04]  /*36a0*/  FADD R0, -R17, R8 ;  /* 0x0000000811007221 */ /* 0x030fc80000000100 */
[----:B------:R-:W-:-:S05]  /*36b0*/  FFMA R3, R3, R0, R8 ;  /* 0x0000000003037223 */ /* 0x000fca0000000008 */
[----:B------:R-:W-:Y:S01]  /*36c0*/  STG.E desc[UR8][R4.64], R3 ;  /* 0x0000000304007986 */ /* 0x000fe2000c101908 */
[----:B------:R-:W-:Y:S05]  /*36d0*/  EXIT ;  /* 0x000000000000794d */ /* 0x000fea0003800000 */
.L_x_23:
[----:B------:R-:W1:Y:S02]  /*36e0*/  LDC.64 R2, c[0x0][0x380] ;  /* 0x0000e000ff027b82 */ /* 0x000e640000000a00 */
[----:B-1----:R-:W-:-:S05]  /*36f0*/  IMAD.WIDE R2, R18, 0x4, R2 ;  /* 0x0000000412027825 */ /* 0x002fca00078e0202 */
[----:B------:R-:W-:Y:S01]  /*3700*/  STG.E desc[UR8][R2.64], R5 ;  /* 0x0000000502007986 */ /* 0x000fe2000c101908 */
[----:B------:R-:W-:Y:S05]  /*3710*/  EXIT ;  /* 0x000000000000794d */ /* 0x000fea0003800000 */
        .weak           $__internal_0_$__cuda_sm20_sqrt_rn_f32_slowpath
        .type           $__internal_0_$__cuda_sm20_sqrt_rn_f32_slowpath,@function
        .size           $__internal_0_$__cuda_sm20_sqrt_rn_f32_slowpath,(.L_x_27 - $__internal_0_$__cuda_sm20_sqrt_rn_f32_slowpath)
$__internal_0_$__cuda_sm20_sqrt_rn_f32_slowpath:
[----:B------:R-:W-:-:S13]  /*3720*/  LOP3.LUT P0, RZ, R15, 0x7fffffff, RZ, 0xc0, !PT ;  /* 0x7fffffff0fff7812 */ /* 0x000fda000780c0ff */
[----:B------:R-:W-:Y:S01]  /*3730*/  @!P0 IMAD.MOV.U32 R7, RZ, RZ, R15 ;  /* 0x000000ffff078224 */ /* 0x000fe200078e000f */
[----:B------:R-:W-:Y:S06]  /*3740*/  @!P0 BRA `(.L_x_25) ;  /* 0x0000000000448947 */ /* 0x000fec0003800000 */
[----:B------:R-:W-:Y:S01]  /*3750*/  FSETP.GEU.FTZ.AND P0, PT, R15, RZ, PT ;  /* 0x000000ff0f00720b */ /* 0x000fe20003f1e000 */
[----:B------:R-:W-:-:S12]  /*3760*/  IMAD.MOV.U32 R0, RZ, RZ, R15 ;  /* 0x000000ffff007224 */ /* 0x000fd800078e000f */
[----:B------:R-:W-:Y:S01]  /*3770*/  @!P0 IMAD.MOV.U32 R7, RZ, RZ, 0x7fffffff ;  /* 0x7fffffffff078424 */ /* 0x000fe200078e00ff */
[----:B------:R-:W-:Y:S06]  /*3780*/  @!P0 BRA `(.L_x_25) ;  /* 0x0000000000348947 */ /* 0x000fec0003800000 */
[----:B------:R-:W-:-:S13]  /*3790*/  FSETP.GTU.FTZ.AND P0, PT, |R0|, +INF , PT ;  /* 0x7f8000000000780b */ /* 0x000fda0003f1c200 */
[----:B------:R-:W-:Y:S01]  /*37a0*/  @P0 FADD.FTZ R7, R0, 1 ;  /* 0x3f80000000070421 */ /* 0x000fe20000010000 */
[----:B------:R-:W-:Y:S06]  /*37b0*/  @P0 BRA `(.L_x_25) ;  /* 0x0000000000280947 */ /* 0x000fec0003800000 */
[----:B------:R-:W-:-:S13]  /*37c0*/  FSETP.NEU.FTZ.AND P0, PT, |R0|, +INF , PT ;  /* 0x7f8000000000780b */ /* 0x000fda0003f1d200 */
[----:B------:R-:W-:-:S04]  /*37d0*/  @P0 FFMA R14, R0, 1.84467440737095516160e+19, RZ ;  /* 0x5f800000000e0823 */ /* 0x000fc800000000ff */
[----:B------:R-:W0:Y:S02]  /*37e0*/  @P0 MUFU.RSQ R7, R14 ;  /* 0x0000000e00070308 */ /* 0x000e240000001400 */
[----:B0-----:R-:W-:Y:S01]  /*37f0*/  @P0 FMUL.FTZ R15, R14, R7 ;  /* 0x000000070e0f0220 */ /* 0x001fe20000410000 */
[----:B------:R-:W-:Y:S01]  /*3800*/  @P0 FMUL.FTZ R21, R7, 0.5 ;  /* 0x3f00000007150820 */ /* 0x000fe20000410000 */
[----:B------:R-:W-:Y:S02]  /*3810*/  @!P0 IMAD.MOV.U32 R7, RZ, RZ, R0 ;  /* 0x000000ffff078224 */ /* 0x000fe400078e0000 */
[----:B------:R-:W-:-:S04]  /*3820*/  @P0 FADD.FTZ R19, -R15, -RZ ;  /* 0x800000ff0f130221 */ /* 0x000fc80000010100 */
[----:B------:R-:W-:-:S04]  /*3830*/  @P0 FFMA R20, R15, R19, R14 ;  /* 0x000000130f140223 */ /* 0x000fc8000000000e */
[----:B------:R-:W-:-:S04]  /*3840*/  @P0 FFMA R20, R20, R21, R15 ;  /* 0x0000001514140223 */ /* 0x000fc8000000000f */
[----:B------:R-:W-:-:S07]  /*3850*/  @P0 FMUL.FTZ R7, R20, 2.3283064365386962891e-10 ;  /* 0x2f80000014070820 */ /* 0x000fce0000410000 */
.L_x_25:
[----:B------:R-:W-:Y:S02]  /*3860*/  IMAD.MOV.U32 R14, RZ, RZ, R22 ;  /* 0x000000ffff0e7224 */ /* 0x000fe400078e0016 */
[----:B------:R-:W-:-:S04]  /*3870*/  IMAD.MOV.U32 R15, RZ, RZ, 0x0 ;  /* 0x00000000ff0f7424 */ /* 0x000fc800078e00ff */
[----:B------:R-:W-:Y:S05]  /*3880*/  RET.REL.NODEC R14 `(rtruncnorm_kernel) ;  /* 0xffffffc40edc7950 */ /* 0x000fea0003c3ffff */
.L_x_26:
[----:B------:R-:W-:-:S00]  /*3890*/  BRA `(.L_x_26) ;  /* 0xfffffffc00fc7947 */ /* 0x000fc0000383ffff */
[----:B------:R-:W-:-:S00]  /*38a0*/  NOP ;  /* 0x0000000000007918 */ /* 0x000fc00000000000 */
        /* <DEDUP_REMOVED lines=13> */
.L_x_27:


//--------------------- .nv.global.init           --------------------------
	.section	.nv.global.init,"aw",@progbits
	.align	4
.nv.global.init:
	.type		mrg32k3aM1SubSeq,@object
	.size		mrg32k3aM1SubSeq,(mrg32k3aM2SubSeq - mrg32k3aM1SubSeq)
mrg32k3aM1SubSeq:
        /*0000*/ 	.byte	0x0b, 0xcc, 0xee, 0x04, 0x73, 0x29, 0x8b, 0x6f, 0xf6, 0x53, 0x03, 0xf6, 0x23, 0xf6, 0xea, 0xda
        /* <DEDUP_REMOVED lines=125> */
	.type		mrg32k3aM2SubSeq,@object
	.size		mrg32k3aM2SubSeq,(mrg32k3aM1 - mrg32k3aM2SubSeq)
mrg32k3aM2SubSeq:
        /* <DEDUP_REMOVED lines=126> */
	.type		mrg32k3aM1,@object
	.size		mrg32k3aM1,(mrg32k3aM1Seq - mrg32k3aM1)
mrg32k3aM1:
        /* <DEDUP_REMOVED lines=144> */
	.type		mrg32k3aM1Seq,@object
	.size		mrg32k3aM1Seq,(mrg32k3aM2 - mrg32k3aM1Seq)
mrg32k3aM1Seq:
        /* <DEDUP_REMOVED lines=144> */
	.type		mrg32k3aM2,@object
	.size		mrg32k3aM2,(mrg32k3aM2Seq - mrg32k3aM2)
mrg32k3aM2:
        /* <DEDUP_REMOVED lines=144> */
	.type		mrg32k3aM2Seq,@object
	.size		mrg32k3aM2Seq,(precalc_xorwow_matrix - mrg32k3aM2Seq)
mrg32k3aM2Seq:
        /* <DEDUP_REMOVED lines=144> */
	.type		precalc_xorwow_matrix,@object
	.size		precalc_xorwow_matrix,(precalc_xorwow_offset_matrix - precalc_xorwow_matrix)
precalc_xorwow_matrix:
        /* <DEDUP_REMOVED lines=6400> */
	.type		precalc_xorwow_offset_matrix,@object
	.size		precalc_xorwow_offset_matrix,(.L_1 - precalc_xorwow_offset_matrix)
precalc_xorwow_offset_matrix:
        /* <DEDUP_REMOVED lines=6400> */
.L_1:


//--------------------- .nv.shared.reserved.0     --------------------------
	.section	.nv.shared.reserved.0,"aw",@nobits
	.weak		__nv_reservedSMEM_offset_0_alias
	.size		__nv_reservedSMEM_offset_0_alias, 0, 64
	.other		__nv_reservedSMEM_offset_0_alias,@"STO_CUDA_RESERVED_SHARED STV_DEFAULT"
__nv_reservedSMEM_offset_0_alias:
	.zero		0
	.zero		64


//--------------------- .nv.constant0.rtruncnorm_kernel --------------------------
	.section	.nv.constant0.rtruncnorm_kernel,"a",@progbits
	.sectionflags	@""
	.align	4
.nv.constant0.rtruncnorm_kernel:
	.zero		968


//--------------------- SYMBOLS --------------------------

	.type		.nv.reservedSmem.offset0,@object
	.size		.nv.reservedSmem.offset0,0x4
